def matmul_kernel(
    a_ptr,
    b_ptr,
    c_ptr,
    M,
    N,
    K,
    stride_am,
    stride_ak,
    stride_bk,
    stride_bn,
    stride_cm,
    stride_cn,
    BLOCK_M: tl.constexpr,
    BLOCK_N: tl.constexpr,
    BLOCK_K: tl.constexpr,
    GROUP_M: tl.constexpr,
):
    pid = tl.program_id(axis=0)
    num_pid_m = tl.cdiv(M, BLOCK_M)
    num_pid_n = tl.cdiv(N, BLOCK_N)
    num_pid_in_group = GROUP_M * num_pid_n
    group_id = pid // num_pid_in_group
    first_pid_m = group_id * GROUP_M
    group_size_m = min(num_pid_m - first_pid_m, GROUP_M)
    pid_m = first_pid_m + ((pid % num_pid_in_group) % group_size_m)
    pid_n = (pid % num_pid_in_group) // group_size_m

    offs_am = (pid_m * BLOCK_M + tl.arange(0, BLOCK_M)) % M
    offs_bn = (pid_n * BLOCK_N + tl.arange(0, BLOCK_N)) % N
    offs_k = tl.arange(0, BLOCK_K)
    a_ptrs = a_ptr + offs_am[:, None] * stride_am + offs_k[None, :] * stride_ak
    b_ptrs = b_ptr + offs_k[:, None] * stride_bk + offs_bn[None, :] * stride_bn

    acc = tl.zeros((BLOCK_M, BLOCK_N), dtype=tl.float32)
    for kk in range(0, tl.cdiv(K, BLOCK_K)):
        a = tl.load(a_ptrs, mask=offs_k[None, :] < K - kk * BLOCK_K, other=0.0)
        b = tl.load(b_ptrs, mask=offs_k[:, None] < K - kk * BLOCK_K, other=0.0)
        acc = tl.dot(a, b, acc)
        a_ptrs += BLOCK_K * stride_ak
        b_ptrs += BLOCK_K * stride_bk

    c = acc.to(c_ptr.dtype.element_ty)
    offs_cm = pid_m * BLOCK_M + tl.arange(0, BLOCK_M)
    offs_cn = pid_n * BLOCK_N + tl.arange(0, BLOCK_N)
    c_ptrs = c_ptr + offs_cm[:, None] * stride_cm + offs_cn[None, :] * stride_cn
    mask = (offs_cm[:, None] < M) & (offs_cn[None, :] < N)
    tl.store(c_ptrs, c, mask=mask)

# config = {"BLOCK_K": 16, "BLOCK_M": 128, "BLOCK_N": 128, "GROUP_M": 8, "arch": "sm_100", "dtype": "fp16", "num_ctas": 1, "num_stages": 3, "num_warps": 4}
# arch = sm_100


// ===== COMPILED SASS (sm_100a) =====

	.target	sm_100a

	.elftype	@"ET_EXEC"


//--------------------- .note.nv.tkinfo           --------------------------
	.section	.note.nv.tkinfo,"",@"SHT_NOTE"
	.sectionflags	@"SHF_NOTE_NV_TKINFO"
	.tkinfo
        /*0018*/ 	.word	0x00000081
        /*0030*/ 	.string	""
        /*0030*/ 	.string	"ptxas-blackwell"
        /*0030*/ 	.string	"Cuda compilation tools, release 12.9, V12.9.86"
        /*0030*/ 	.string	"Build cuda_12.9.r12.9/compiler.36037853_0"
        /*0030*/ 	.string	"-v  -suppress-debug-info  -lineinfo  -arch sm_100a "



//--------------------- .note.nv.cuver            --------------------------
	.section	.note.nv.cuver,"",@"SHT_NOTE"
	.sectionflags	@"SHF_NOTE_NV_CUVER"
        /*0018*/ 	.short	0x0001
        /*001a*/ 	.short	0x0064
        /*001c*/ 	.short	0x0001
        /*001e*/ 	.short	0x0000
        /*0020*/ 	.short	0x0001
        /*0022*/ 	.short	0x0000


//--------------------- .nv.info                  --------------------------
	.section	.nv.info,"",@"SHT_CUDA_INFO"
	.align	4


	//----- nvinfo : EIATTR_REGCOUNT
	.align		4
        /*0000*/ 	.byte	0x04, 0x2f
        /*0002*/ 	.short	(.L_4 - .L_3)
	.align		4
.L_3:
        /*0004*/ 	.word	index@(matmul_kernel)
        /*0008*/ 	.word	0x000000ad


	//----- nvinfo : EIATTR_FRAME_SIZE
	.align		4
.L_4:
        /*000c*/ 	.byte	0x04, 0x11
        /*000e*/ 	.short	(.L_6 - .L_5)
	.align		4
.L_5:
        /*0010*/ 	.word	index@($__internal_2_$__cuda_sm10x_tcgen05_guardrail_trap_unallocated_columns_being_dealloced)
        /*0014*/ 	.word	0x00000000


	//----- nvinfo : EIATTR_FRAME_SIZE
	.align		4
.L_6:
        /*0018*/ 	.byte	0x04, 0x11
        /*001a*/ 	.short	(.L_8 - .L_7)
	.align		4
.L_7:
        /*001c*/ 	.word	index@($__internal_1_$__cuda_sm10x_tcgen05_guardrail_trap_phase_invalid_during_alloc)
        /*0020*/ 	.word	0x00000000


	//----- nvinfo : EIATTR_FRAME_SIZE
	.align		4
.L_8:
        /*0024*/ 	.byte	0x04, 0x11
        /*0026*/ 	.short	(.L_10 - .L_9)
	.align		4
.L_9:
        /*0028*/ 	.word	index@($__internal_0_$__cuda_sm10x_tcgen05_guardrail_trap_col_being_dealloced_not_returned_by_alloc)
        /*002c*/ 	.word	0x00000000


	//----- nvinfo : EIATTR_FRAME_SIZE
	.align		4
.L_10:
        /*0030*/ 	.byte	0x04, 0x11
        /*0032*/ 	.short	(.L_12 - .L_11)
	.align		4
.L_11:
        /*0034*/ 	.word	index@(matmul_kernel)
        /*0038*/ 	.word	0x00000000


	//----- nvinfo : EIATTR_MIN_STACK_SIZE
	.align		4
.L_12:
        /*003c*/ 	.byte	0x04, 0x12
        /*003e*/ 	.short	(.L_14 - .L_13)
	.align		4
.L_13:
        /*0040*/ 	.word	index@(matmul_kernel)
        /*0044*/ 	.word	0x00000000
.L_14:


//--------------------- .nv.info.matmul_kernel    --------------------------
	.section	.nv.info.matmul_kernel,"",@"SHT_CUDA_INFO"
	.sectionflags	@""
	.align	4


	//----- nvinfo : EIATTR_CUDA_API_VERSION
	.align		4
        /*0000*/ 	.byte	0x04, 0x37
        /*0002*/ 	.short	(.L_16 - .L_15)
.L_15:
        /*0004*/ 	.word	0x00000081


	//----- nvinfo : EIATTR_KPARAM_INFO
	.align		4
.L_16:
        /*0008*/ 	.byte	0x04, 0x17
        /*000a*/ 	.short	(.L_18 - .L_17)
.L_17:
        /*000c*/ 	.word	0x00000000
        /*0010*/ 	.short	0x000d
        /*0012*/ 	.short	0x0048
        /*0014*/ 	.byte	0x00, 0xf4, 0x21, 0x00


	//----- nvinfo : EIATTR_KPARAM_INFO
	.align		4
.L_18:
        /*0018*/ 	.byte	0x04, 0x17
        /*001a*/ 	.short	(.L_20 - .L_19)
.L_19:
        /*001c*/ 	.word	0x00000000
        /*0020*/ 	.short	0x000c
        /*0022*/ 	.short	0x0040
        /*0024*/ 	.byte	0x00, 0xf4, 0x21, 0x00


	//----- nvinfo : EIATTR_KPARAM_INFO
	.align		4
.L_20:
        /*0028*/ 	.byte	0x04, 0x17
        /*002a*/ 	.short	(.L_22 - .L_21)
.L_21:
        /*002c*/ 	.word	0x00000000
        /*0030*/ 	.short	0x000b
        /*0032*/ 	.short	0x0038
        /*0034*/ 	.byte	0x00, 0xf0, 0x11, 0x00


	//----- nvinfo : EIATTR_KPARAM_INFO
	.align		4
.L_22:
        /*0038*/ 	.byte	0x04, 0x17
        /*003a*/ 	.short	(.L_24 - .L_23)
.L_23:
        /*003c*/ 	.word	0x00000000
        /*0040*/ 	.short	0x000a
        /*0042*/ 	.short	0x0034
        /*0044*/ 	.byte	0x00, 0xf0, 0x11, 0x00


	//----- nvinfo : EIATTR_KPARAM_INFO
	.align		4
.L_24:
        /*0048*/ 	.byte	0x04, 0x17
        /*004a*/ 	.short	(.L_26 - .L_25)
.L_25:
        /*004c*/ 	.word	0x00000000
        /*0050*/ 	.short	0x0009
        /*0052*/ 	.short	0x0030
        /*0054*/ 	.byte	0x00, 0xf0, 0x11, 0x00


	//----- nvinfo : EIATTR_KPARAM_INFO
	.align		4
.L_26:
        /*0058*/ 	.byte	0x04, 0x17
        /*005a*/ 	.short	(.L_28 - .L_27)
.L_27:
        /*005c*/ 	.word	0x00000000
        /*0060*/ 	.short	0x0008
        /*0062*/ 	.short	0x002c
        /*0064*/ 	.byte	0x00, 0xf0, 0x11, 0x00


	//----- nvinfo : EIATTR_KPARAM_INFO
	.align		4
.L_28:
        /*0068*/ 	.byte	0x04, 0x17
        /*006a*/ 	.short	(.L_30 - .L_29)
.L_29:
        /*006c*/ 	.word	0x00000000
        /*0070*/ 	.short	0x0007
        /*0072*/ 	.short	0x0028
        /*0074*/ 	.byte	0x00, 0xf0, 0x11, 0x00


	//----- nvinfo : EIATTR_KPARAM_INFO
	.align		4
.L_30:
        /*0078*/ 	.byte	0x04, 0x17
        /*007a*/ 	.short	(.L_32 - .L_31)
.L_31:
        /*007c*/ 	.word	0x00000000
        /*0080*/ 	.short	0x0006
        /*0082*/ 	.short	0x0024
        /*0084*/ 	.byte	0x00, 0xf0, 0x11, 0x00


	//----- nvinfo : EIATTR_KPARAM_INFO
	.align		4
.L_32:
        /*0088*/ 	.byte	0x04, 0x17
        /*008a*/ 	.short	(.L_34 - .L_33)
.L_33:
        /*008c*/ 	.word	0x00000000
        /*0090*/ 	.short	0x0005
        /*0092*/ 	.short	0x0020
        /*0094*/ 	.byte	0x00, 0xf0, 0x11, 0x00


	//----- nvinfo : EIATTR_KPARAM_INFO
	.align		4
.L_34:
        /*0098*/ 	.byte	0x04, 0x17
        /*009a*/ 	.short	(.L_36 - .L_35)
.L_35:
        /*009c*/ 	.word	0x00000000
        /*00a0*/ 	.short	0x0004
        /*00a2*/ 	.short	0x001c
        /*00a4*/ 	.byte	0x00, 0xf0, 0x11, 0x00


	//----- nvinfo : EIATTR_KPARAM_INFO
	.align		4
.L_36:
        /*00a8*/ 	.byte	0x04, 0x17
        /*00aa*/ 	.short	(.L_38 - .L_37)
.L_37:
        /*00ac*/ 	.word	0x00000000
        /*00b0*/ 	.short	0x0003
        /*00b2*/ 	.short	0x0018
        /*00b4*/ 	.byte	0x00, 0xf0, 0x11, 0x00


	//----- nvinfo : EIATTR_KPARAM_INFO
	.align		4
.L_38:
        /*00b8*/ 	.byte	0x04, 0x17
        /*00ba*/ 	.short	(.L_40 - .L_39)
.L_39:
        /*00bc*/ 	.word	0x00000000
        /*00c0*/ 	.short	0x0002
        /*00c2*/ 	.short	0x0010
        /*00c4*/ 	.byte	0x00, 0xf4, 0x21, 0x00


	//----- nvinfo : EIATTR_KPARAM_INFO
	.align		4
.L_40:
        /*00c8*/ 	.byte	0x04, 0x17
        /*00ca*/ 	.short	(.L_42 - .L_41)
.L_41:
        /*00cc*/ 	.word	0x00000000
        /*00d0*/ 	.short	0x0001
        /*00d2*/ 	.short	0x0008
        /*00d4*/ 	.byte	0x00, 0xf4, 0x21, 0x00


	//----- nvinfo : EIATTR_KPARAM_INFO
	.align		4
.L_42:
        /*00d8*/ 	.byte	0x04, 0x17
        /*00da*/ 	.short	(.L_44 - .L_43)
.L_43:
        /*00dc*/ 	.word	0x00000000
        /*00e0*/ 	.short	0x0000
        /*00e2*/ 	.short	0x0000
        /*00e4*/ 	.byte	0x00, 0xf4, 0x21, 0x00


	//----- nvinfo : EIATTR_AT_ENTRY_FRAGMENTS
	.align		4
.L_44:
        /*00e8*/ 	.byte	0x04, 0x4f
        /*00ea*/ 	.short	(.L_46 - .L_45)


	//   ....[0]....
.L_45:
        /*00ec*/ 	.word	0x00000004


	//----- nvinfo : EIATTR_RESERVED_SMEM_USED
	.align		4
.L_46:
        /*00f0*/ 	.byte	0x01, 0x41
	.zero		2


	//----- nvinfo : EIATTR_SPARSE_MMA_MASK
	.align		4
        /*00f4*/ 	.byte	0x03, 0x50
        /*00f6*/ 	.short	0x0000


	//----- nvinfo : EIATTR_TCGEN05_1CTA_USED
	.align		4
        /*00f8*/ 	.byte	0x01, 0x51
	.zero		2


	//----- nvinfo : EIATTR_MAXREG_COUNT
	.align		4
        /*00fc*/ 	.byte	0x03, 0x1b
        /*00fe*/ 	.short	0x00ff


	//----- nvinfo : EIATTR_NUM_BARRIERS
	.align		4
        /*0100*/ 	.byte	0x02, 0x4c
        /*0102*/ 	.byte	0x01
	.zero		1


	//----- nvinfo : EIATTR_INT_WARP_WIDE_INSTR_OFFSETS
	.align		4
        /*0104*/ 	.byte	0x04, 0x31
        /*0106*/ 	.short	(.L_48 - .L_47)


	//   ....[0]....
.L_47:
        /*0108*/ 	.word	0x00001870


	//   ....[1]....
        /*010c*/ 	.word	0x000018a0


	//   ....[2]....
        /*0110*/ 	.word	0x00002360


	//   ....[3]....
        /*0114*/ 	.word	0x00007bc0


	//   ....[4]....
        /*0118*/ 	.word	0x00007c10


	//----- nvinfo : EIATTR_COOP_GROUP_MASK_REGIDS
	.align		4
.L_48:
        /*011c*/ 	.byte	0x04, 0x29
        /*011e*/ 	.short	(.L_50 - .L_49)


	//   ....[0]....
.L_49:
        /*0120*/ 	.word	0xffffffff


	//   ....[1]....
        /*0124*/ 	.word	0xffffffff


	//   ....[2]....
        /*0128*/ 	.word	0xffffffff


	//   ....[3]....
        /*012c*/ 	.word	0xffffffff


	//----- nvinfo : EIATTR_COOP_GROUP_INSTR_OFFSETS
	.align		4
.L_50:
        /*0130*/ 	.byte	0x04, 0x28
        /*0132*/ 	.short	(.L_52 - .L_51)


	//   ....[0]....
.L_51:
        /*0134*/ 	.word	0x00000070


	//   ....[1]....
        /*0138*/ 	.word	0x00000330


	//   ....[2]....
        /*013c*/ 	.word	0x00007a50


	//   ....[3]....
        /*0140*/ 	.word	0x00007cc0


	//----- nvinfo : EIATTR_VRC_CTA_INIT_COUNT
	.align		4
.L_52:
        /*0144*/ 	.byte	0x02, 0x4a
        /*0146*/ 	.byte	0x80
	.zero		1


	//----- nvinfo : EIATTR_MBARRIER_INSTR_OFFSETS
	.align		4
        /*0148*/ 	.byte	0x04, 0x39
        /*014a*/ 	.short	(.L_54 - .L_53)


	//   ....[0]....
.L_53:
        /*014c*/ 	.word	0x000019a0
        /*0150*/ 	.word	0x000000ff
        /*0154*/ 	.word	0x00000000
        /*0158*/ 	.short	0x0100
        /*015a*/ 	.byte	0x0b
	.zero		1


	//   ....[1]....
        /*015c*/ 	.word	0x000023a0
        /*0160*/ 	.word	0x000000ff
        /*0164*/ 	.word	0x00002008
        /*0168*/ 	.short	0x0100
        /*016a*/ 	.byte	0x0e
	.zero		1


	//   ....[2]....
        /*016c*/ 	.word	0x00003330
        /*0170*/ 	.word	0x000000ff
        /*0174*/ 	.word	0x00000000
        /*0178*/ 	.short	0x010a
        /*017a*/ 	.byte	0x0b
	.zero		1


	//   ....[3]....
        /*017c*/ 	.word	0x00003a90
        /*0180*/ 	.word	0x000000ff
        /*0184*/ 	.word	0x00000000
        /*0188*/ 	.short	0x010a
        /*018a*/ 	.byte	0x0b
	.zero		1


	//   ....[4]....
        /*018c*/ 	.word	0x00003c10
        /*0190*/ 	.word	0x000000ff
        /*0194*/ 	.word	0x00002000
        /*0198*/ 	.short	0x0108
        /*019a*/ 	.byte	0x0e
	.zero		1


	//   ....[5]....
        /*019c*/ 	.word	0x00003d00
        /*01a0*/ 	.word	0x000000ff
        /*01a4*/ 	.word	0x00002008
        /*01a8*/ 	.short	0x0108
        /*01aa*/ 	.byte	0x0e
	.zero		1


	//   ....[6]....
        /*01ac*/ 	.word	0x00007ce0
        /*01b0*/ 	.word	0x000000ff
        /*01b4*/ 	.word	0x00000000
        /*01b8*/ 	.short	0x010a
        /*01ba*/ 	.byte	0x0b
	.zero		1


	//   ....[7]....
        /*01bc*/ 	.word	0x00007d10
        /*01c0*/ 	.word	0x000000ff
        /*01c4*/ 	.word	0x00000000
        /*01c8*/ 	.short	0x010a
        /*01ca*/ 	.byte	0x0b
	.zero		1


	//----- nvinfo : EIATTR_NUM_MBARRIERS
	.align		4
.L_54:
        /*01cc*/ 	.byte	0x03, 0x38
        /*01ce*/ 	.short	0x0002


	//----- nvinfo : EIATTR_EXIT_INSTR_OFFSETS
	.align		4
        /*01d0*/ 	.byte	0x04, 0x1c
        /*01d2*/ 	.short	(.L_56 - .L_55)


	//   ....[0]....
.L_55:
        /*01d4*/ 	.word	0x00007cd0


	//----- nvinfo : EIATTR_REQNTID
	.align		4
.L_56:
        /*01d8*/ 	.byte	0x04, 0x10
        /*01da*/ 	.short	(.L_58 - .L_57)
.L_57:
        /*01dc*/ 	.word	0x00000080
        /*01e0*/ 	.word	0x00000001
        /*01e4*/ 	.word	0x00000001


	//----- nvinfo : EIATTR_CRS_STACK_SIZE
	.align		4
.L_58:
        /*01e8*/ 	.byte	0x04, 0x1e
        /*01ea*/ 	.short	(.L_60 - .L_59)
.L_59:
        /*01ec*/ 	.word	0x00000000


	//----- nvinfo : EIATTR_CBANK_PARAM_SIZE
	.align		4
.L_60:
        /*01f0*/ 	.byte	0x03, 0x19
        /*01f2*/ 	.short	0x0050


	//----- nvinfo : EIATTR_PARAM_CBANK
	.align		4
        /*01f4*/ 	.byte	0x04, 0x0a
        /*01f6*/ 	.short	(.L_62 - .L_61)
	.align		4
.L_61:
        /*01f8*/ 	.word	index@(.nv.constant0.matmul_kernel)
        /*01fc*/ 	.short	0x0380
        /*01fe*/ 	.short	0x0050


	//----- nvinfo : EIATTR_SW_WAR
	.align		4
.L_62:
        /*0200*/ 	.byte	0x04, 0x36
        /*0202*/ 	.short	(.L_64 - .L_63)
.L_63:
        /*0204*/ 	.word	0x00000008
.L_64:


//--------------------- .nv.compat                --------------------------
	.section	.nv.compat,"",@"SHT_CUDA_COMPAT_INFO"
	.align	4
        /*0000*/ 	.byte	0x02, 0x02, 0x02, 0x00, 0x02, 0x05, 0x05, 0x00, 0x02, 0x03, 0x00, 0x00, 0x02, 0x06, 0x01, 0x00


//--------------------- .nv.callgraph             --------------------------
	.section	.nv.callgraph,"",@"SHT_CUDA_CALLGRAPH"
	.align	4
	.sectionentsize	8
	.align		4
        /*0000*/ 	.word	0x00000000
	.align		4
        /*0004*/ 	.word	0xffffffff
	.align		4
        /*0008*/ 	.word	0x00000000
	.align		4
        /*000c*/ 	.word	0xfffffffe
	.align		4
        /*0010*/ 	.word	0x00000000
	.align		4
        /*0014*/ 	.word	0xfffffffd
	.align		4
        /*0018*/ 	.word	0x00000000
	.align		4
        /*001c*/ 	.word	0xfffffffc


//--------------------- .text.matmul_kernel       --------------------------
	.section	.text.matmul_kernel,"ax",@progbits
	.align	128
        .global         matmul_kernel
        .type           matmul_kernel,@function
        .size           matmul_kernel,(.L_x_21 - matmul_kernel)
        .other          matmul_kernel,@"STO_CUDA_ENTRY STV_DEFAULT"
matmul_kernel:
.text.matmul_kernel:
[----:B------:R-:W0:Y:S01]  /*0000*/  LDC R1, c[0x0][0x37c] ;  /* 0x0000df00ff017b82 */ /* 0x000e220000000800 */
[----:B------:R-:W1:Y:S01]  /*0010*/  S2R R3, SR_TID.X ;  /* 0x0000000000037919 */ /* 0x000e620000002100 */
[----:B------:R-:W2:Y:S01]  /*0020*/  LDCU.64 UR16, c[0x0][0x358] ;  /* 0x00006b00ff1077ac */ /* 0x000ea20008000a00 */
[----:B-1----:R-:W-:-:S13]  /*0030*/  ISETP.GE.U32.AND P0, PT, R3, 0x20, PT ;  /* 0x000000200300780c */ /* 0x002fda0003f06070 */
[----:B------:R-:W-:Y:S02]  /*0040*/  VOTEU.ANY UP0, P0 ;  /* 0x0000000000ff7886 */ /* 0x000fe40000000100 */
[----:B0-2---:R-:W-:Y:S05]  /*0050*/  BRA.U UP0, `(.L_x_0) ;  /* 0x0000000100b87547 */ /* 0x005fea000b800000 */
[----:B------:R-:W0:Y:S01]  /*0060*/  S2UR UR6, SR_CgaCtaId ;  /* 0x00000000000679c3 */ /* 0x000e220000008800 */
[----:B------:R-:W-:Y:S01]  /*0070*/  NOP ;  /* 0x0000000000007918 */ /* 0x000fe20000000000 */
[----:B------:R-:W-:Y:S02]  /*0080*/  UMOV UR4, 0x40 ;  /* 0x0000004000047882 */ /* 0x000fe40000000000 */
[----:B0-----:R-:W-:-:S09]  /*0090*/  ULEA UR4, UR6, UR4, 0x18 ;  /* 0x0000000406047291 */ /* 0x001fd2000f8ec0ff */
[----:B------:R-:W0:Y:S01]  /*00a0*/  LDS.U8 R0, [UR4] ;  /* 0x00000004ff007984 */ /* 0x000e220008000000 */
[----:B------:R-:W-:Y:S02]  /*00b0*/  UMOV UR4, 0x400 ;  /* 0x0000040000047882 */ /* 0x000fe40000000000 */
[----:B------:R-:W-:Y:S01]  /*00c0*/  ULEA UR4, UR6, UR4, 0x18 ;  /* 0x0000000406047291 */ /* 0x000fe2000f8ec0ff */
[----:B0-----:R-:W-:-:S13]  /*00d0*/  ISETP.NE.AND P0, PT, R0, RZ, PT ;  /* 0x000000ff0000720c */ /* 0x001fda0003f05270 */
[----:B------:R-:W-:Y:S05]  /*00e0*/  @P0 BRA `(.L_x_1) ;  /* 0x00000000007c0947 */ /* 0x000fea0003800000 */
[----:B------:R-:W-:-:S13]  /*00f0*/  ELECT P0, URZ, PT ;  /* 0x0000000000ff782f */ /* 0x000fda0003800000 */
[----:B------:R-:W-:Y:S05]  /*0100*/  @!P0 BRA `(.L_x_2) ;  /* 0x0000000000848947 */ /* 0x000fea0003800000 */
[----:B------:R-:W-:Y:S01]  /*0110*/  UMOV UR5, 0x8 ;  /* 0x0000000800057882 */ /* 0x000fe20000000000 */
[----:B------:R-:W-:Y:S02]  /*0120*/  IMAD.MOV.U32 R7, RZ, RZ, 0x1 ;  /* 0x00000001ff077424 */ /* 0x000fe400078e00ff */
[----:B------:R-:W-:Y:S02]  /*0130*/  IMAD.MOV.U32 R5, RZ, RZ, 0xff ;  /* 0x000000ffff057424 */ /* 0x000fe400078e00ff */
[----:B------:R-:W-:Y:S04]  /*0140*/  DEPBAR.LE SB0, 0x36 ;  /* 0x00008d800000791a */ /* 0x000fe80000000000 */
[----:B------:R-:W0:Y:S02]  /*0150*/  UTCATOMSWS.FIND_AND_SET.ALIGN UP1, UR5, UR5 ;  /* 0x00000005000575e3 */ /* 0x000e240008020800 */
[----:B0-----:R-:W-:-:S04]  /*0160*/  PLOP3.LUT P0, PT, PT, PT, UP1, 0x80, 0x8 ;  /* 0x000000000008781c */ /* 0x001fc80003f0f018 */
[----:B------:R-:W-:-:S04]  /*0170*/  SEL R0, RZ, 0xffffffff, !P0 ;  /* 0xffffffffff007807 */ /* 0x000fc80004000000 */
[----:B------:R-:W-:Y:S01]  /*0180*/  ISETP.NE.AND P0, PT, R0, RZ, PT ;  /* 0x000000ff0000720c */ /* 0x000fe20003f05270 */
[----:B------:R-:W-:-:S12]  /*0190*/  IMAD.U32 R0, RZ, RZ, UR5 ;  /* 0x00000005ff007e24 */ /* 0x000fd8000f8e00ff */
[----:B------:R-:W-:Y:S05]  /*01a0*/  @P0 BRA `(.L_x_3) ;  /* 0x0000000000240947 */ /* 0x000fea0003800000 */
.L_x_4:
[----:B------:R-:W-:Y:S05]  /*01b0*/  NANOSLEEP 0x64 ;  /* 0x000000640000795d */ /* 0x000fea0003800000 */
[----:B------:R-:W-:-:S05]  /*01c0*/  UMOV UR5, 0x8 ;  /* 0x0000000800057882 */ /* 0x000fca0000000000 */
[----:B------:R-:W-:Y:S04]  /*01d0*/  DEPBAR.LE SB0, 0x36 ;  /* 0x00008d800000791a */ /* 0x000fe80000000000 */
[----:B------:R-:W0:Y:S02]  /*01e0*/  UTCATOMSWS.FIND_AND_SET.ALIGN UP1, UR5, UR5 ;  /* 0x00000005000575e3 */ /* 0x000e240008020800 */
[----:B0-----:R-:W-:-:S04]  /*01f0*/  PLOP3.LUT P0, PT, PT, PT, UP1, 0x80, 0x8 ;  /* 0x000000000008781c */ /* 0x001fc80003f0f018 */
[----:B------:R-:W-:-:S04]  /*0200*/  SEL R0, RZ, 0xffffffff, !P0 ;  /* 0xffffffffff007807 */ /* 0x000fc80004000000 */
[----:B------:R-:W-:Y:S01]  /*0210*/  ISETP.NE.AND P0, PT, R0, RZ, PT ;  /* 0x000000ff0000720c */ /* 0x000fe20003f05270 */
[----:B------:R-:W-:-:S12]  /*0220*/  IMAD.U32 R0, RZ, RZ, UR5 ;  /* 0x00000005ff007e24 */ /* 0x000fd8000f8e00ff */
[----:B------:R-:W-:Y:S05]  /*0230*/  @!P0 BRA `(.L_x_4) ;  /* 0xfffffffc00dc8947 */ /* 0x000fea000383ffff */
.L_x_3:
[C---:B------:R-:W-:Y:S01]  /*0240*/  VIADD R4, R0.reuse, 0x10 ;  /* 0x0000001000047836 */ /* 0x040fe20000000000 */
[----:B------:R-:W-:Y:S01]  /*0250*/  UMOV UR5, 0x50 ;  /* 0x0000005000057882 */ /* 0x000fe20000000000 */
[----:B------:R-:W-:Y:S01]  /*0260*/  SHF.L.U32 R2, R5, R0, RZ ;  /* 0x0000000005027219 */ /* 0x000fe200000006ff */
[----:B------:R-:W-:Y:S01]  /*0270*/  ULEA UR5, UR6, UR5, 0x18 ;  /* 0x0000000506057291 */ /* 0x000fe2000f8ec0ff */
[----:B------:R-:W-:Y:S01]  /*0280*/  IMAD.SHL.U32 R0, R0, 0x20, RZ ;  /* 0x0000002000007824 */ /* 0x000fe200078e00ff */
[----:B------:R-:W-:-:S04]  /*0290*/  SHF.L.U32 R5, R7, R4, RZ ;  /* 0x0000000407057219 */ /* 0x000fc800000006ff */
[----:B------:R-:W-:-:S05]  /*02a0*/  LOP3.LUT R2, R5, R2, RZ, 0xfc, !PT ;  /* 0x0000000205027212 */ /* 0x000fca00078efcff */
[----:B------:R0:W-:Y:S04]  /*02b0*/  ATOMS.OR RZ, [UR5], R2 ;  /* 0x00000002ffff798c */ /* 0x0001e8000b000005 */
[----:B------:R0:W-:Y:S01]  /*02c0*/  STS [UR4], R0 ;  /* 0x00000000ff007988 */ /* 0x0001e20008000804 */
[----:B------:R-:W-:Y:S05]  /*02d0*/  BRA `(.L_x_2) ;  /* 0x0000000000107947 */ /* 0x000fea0003800000 */
.L_x_1:
[----:B------:R-:W-:Y:S01]  /*02e0*/  IMAD.MOV.U32 R0, RZ, RZ, -0x1 ;  /* 0xffffffffff007424 */ /* 0x000fe200078e00ff */
[----:B------:R-:W-:-:S04]  /*02f0*/  MOV R4, 0x320 ;  /* 0x0000032000047802 */ /* 0x000fc80000000f00 */
[----:B------:R0:W-:Y:S03]  /*0300*/  STS [UR4], R0 ;  /* 0x00000000ff007988 */ /* 0x0001e60008000804 */
[----:B0-----:R-:W-:Y:S05]  /*0310*/  CALL.REL.NOINC `($__internal_1_$__cuda_sm10x_tcgen05_guardrail_trap_phase_invalid_during_alloc) ;  /* 0x0000007800947944 */ /* 0x001fea0003c00000 */
.L_x_2:
[----:B------:R-:W-:Y:S05]  /*0320*/  WARPSYNC.ALL ;  /* 0x0000000000007948 */ /* 0x000fea0003800000 */
[----:B------:R-:W-:Y:S01]  /*0330*/  NOP ;  /* 0x0000000000007918 */ /* 0x000fe20000000000 */
.L_x_0:
[----:B------:R-:W1:Y:S01]  /*0340*/  LDC.64 R26, c[0x0][0x398] ;  /* 0x0000e600ff1a7b82 */ /* 0x000e620000000a00 */
[----:B------:R-:W2:Y:S01]  /*0350*/  S2R R7, SR_CTAID.X ;  /* 0x0000000000077919 */ /* 0x000ea20000002500 */
[----:B------:R-:W-:Y:S01]  /*0360*/  SHF.R.U32.HI R95, RZ, 0x5, R3 ;  /* 0x00000005ff5f7819 */ /* 0x000fe20000011603 */
[----:B------:R-:W-:Y:S01]  /*0370*/  UMOV UR4, 0x400 ;  /* 0x0000040000047882 */ /* 0x000fe20000000000 */
[----:B------:R-:W3:Y:S04]  /*0380*/  LDCU.128 UR20, c[0x0][0x380] ;  /* 0x00007000ff1477ac */ /* 0x000ee80008000c00 */
[----:B------:R-:W4:Y:S01]  /*0390*/  S2UR UR5, SR_CgaCtaId ;  /* 0x00000000000579c3 */ /* 0x000f220000008800 */
[----:B------:R-:W-:Y:S01]  /*03a0*/  UMOV UR6, 0x1 ;  /* 0x0000000100067882 */ /* 0x000fe20000000000 */
[----:B01----:R-:W-:Y:S01]  /*03b0*/  VIADD R0, R27, 0x7f ;  /* 0x0000007f1b007836 */ /* 0x003fe20000000000 */
[----:B------:R-:W-:-:S02]  /*03c0*/  IABS R13, R26 ;  /* 0x0000001a000d7213 */ /* 0x000fc40000000000 */
[----:B------:R-:W-:Y:S02]  /*03d0*/  IABS R25, R27 ;  /* 0x0000001b00197213 */ /* 0x000fe40000000000 */
[----:B------:R-:W-:Y:S01]  /*03e0*/  SHF.R.S32.HI R5, RZ, 0x1f, R0 ;  /* 0x0000001fff057819 */ /* 0x000fe20000011400 */
[----:B----4-:R-:W-:-:S03]  /*03f0*/  ULEA UR14, UR5, UR4, 0x18 ;  /* 0x00000004050e7291 */ /* 0x010fc6000f8ec0ff */
[----:B------:R-:W-:Y:S02]  /*0400*/  LEA.HI R5, R5, R0, RZ, 0x7 ;  /* 0x0000000005057211 */ /* 0x000fe400078f38ff */
[----:B--2---:R-:W-:Y:S02]  /*0410*/  IABS R8, R7 ;  /* 0x0000000700087213 */ /* 0x004fe40000000000 */
[----:B------:R-:W-:-:S05]  /*0420*/  SHF.R.S32.HI R5, RZ, 0x7, R5 ;  /* 0x00000007ff057819 */ /* 0x000fca0000011405 */
[----:B------:R-:W-:-:S05]  /*0430*/  IMAD.SHL.U32 R2, R5, 0x8, RZ ;  /* 0x0000000805027824 */ /* 0x000fca00078e00ff */
[-C--:B------:R-:W-:Y:S02]  /*0440*/  IABS R9, R2.reuse ;  /* 0x0000000200097213 */ /* 0x080fe40000000000 */
[----:B------:R-:W-:Y:S02]  /*0450*/  IABS R10, R2 ;  /* 0x00000002000a7213 */ /* 0x000fe40000000000 */
[----:B------:R-:W0:Y:S08]  /*0460*/  I2F.RP R0, R9 ;  /* 0x0000000900007306 */ /* 0x000e300000209400 */
[----:B0-----:R-:W0:Y:S02]  /*0470*/  MUFU.RCP R0, R0 ;  /* 0x0000000000007308 */ /* 0x001e240000001000 */
[----:B0-----:R-:W-:-:S02]  /*0480*/  VIADD R4, R0, 0xffffffe ;  /* 0x0ffffffe00047836 */ /* 0x001fc40000000000 */
[----:B------:R-:W-:-:S04]  /*0490*/  IMAD.MOV R0, RZ, RZ, -R10 ;  /* 0x000000ffff007224 */ /* 0x000fc800078e0a0a */
[----:B------:R0:W1:Y:S02]  /*04a0*/  F2I.FTZ.U32.TRUNC.NTZ R5, R4 ;  /* 0x0000000400057305 */ /* 0x000064000021f000 */
[----:B0-----:R-:W-:Y:S02]  /*04b0*/  IMAD.MOV.U32 R4, RZ, RZ, RZ ;  /* 0x000000ffff047224 */ /* 0x001fe400078e00ff */
[----:B-1----:R-:W-:-:S04]  /*04c0*/  IMAD.MOV R6, RZ, RZ, -R5 ;  /* 0x000000ffff067224 */ /* 0x002fc800078e0a05 */
[----:B------:R-:W-:Y:S02]  /*04d0*/  IMAD R11, R6, R9, RZ ;  /* 0x00000009060b7224 */ /* 0x000fe400078e02ff */
[----:B------:R-:W-:Y:S02]  /*04e0*/  IMAD.MOV.U32 R6, RZ, RZ, R8 ;  /* 0x000000ffff067224 */ /* 0x000fe400078e0008 */
[----:B------:R-:W-:-:S06]  /*04f0*/  IMAD.HI.U32 R5, R5, R11, R4 ;  /* 0x0000000b05057227 */ /* 0x000fcc00078e0004 */
[----:B------:R-:W-:-:S04]  /*0500*/  IMAD.HI.U32 R5, R5, R6, RZ ;  /* 0x0000000605057227 */ /* 0x000fc800078e00ff */
[----:B------:R-:W-:Y:S01]  /*0510*/  IMAD R0, R5, R0, R6 ;  /* 0x0000000005007224 */ /* 0x000fe200078e0206 */
[----:B------:R-:W-:Y:S04]  /*0520*/  BAR.SYNC.DEFER_BLOCKING 0x0 ;  /* 0x0000000000007b1d */ /* 0x000fe80000010000 */
[----:B------:R-:W-:-:S13]  /*0530*/  ISETP.GT.U32.AND P1, PT, R9, R0, PT ;  /* 0x000000000900720c */ /* 0x000fda0003f24070 */
[----:B------:R-:W-:Y:S02]  /*0540*/  @!P1 IMAD.IADD R0, R0, 0x1, -R9 ;  /* 0x0000000100009824 */ /* 0x000fe400078e0a09 */
[----:B------:R-:W-:Y:S01]  /*0550*/  @!P1 VIADD R5, R5, 0x1 ;  /* 0x0000000105059836 */ /* 0x000fe20000000000 */
[----:B------:R-:W-:Y:S02]  /*0560*/  ISETP.NE.AND P1, PT, R2, RZ, PT ;  /* 0x000000ff0200720c */ /* 0x000fe40003f25270 */
[----:B------:R-:W-:Y:S02]  /*0570*/  ISETP.GE.U32.AND P0, PT, R0, R9, PT ;  /* 0x000000090000720c */ /* 0x000fe40003f06070 */
[----:B------:R-:W-:-:S04]  /*0580*/  LOP3.LUT R0, R7, R2, RZ, 0x3c, !PT ;  /* 0x0000000207007212 */ /* 0x000fc800078e3cff */
[----:B------:R-:W-:Y:S01]  /*0590*/  ISETP.GE.AND P2, PT, R0, RZ, PT ;  /* 0x000000ff0000720c */ /* 0x000fe20003f46270 */
[----:B------:R-:W-:-:S06]  /*05a0*/  VIADD R0, R26, 0x7f ;  /* 0x0000007f1a007836 */ /* 0x000fcc0000000000 */
[----:B------:R-:W-:-:S04]  /*05b0*/  @P0 VIADD R5, R5, 0x1 ;  /* 0x0000000105050836 */ /* 0x000fc80000000000 */
[----:B------:R-:W-:Y:S01]  /*05c0*/  IMAD.MOV.U32 R4, RZ, RZ, R5 ;  /* 0x000000ffff047224 */ /* 0x000fe200078e0005 */
[----:B------:R-:W-:-:S03]  /*05d0*/  SHF.R.S32.HI R5, RZ, 0x1f, R0 ;  /* 0x0000001fff057819 */ /* 0x000fc60000011400 */
[----:B------:R-:W-:Y:S01]  /*05e0*/  @!P2 IMAD.MOV R4, RZ, RZ, -R4 ;  /* 0x000000ffff04a224 */ /* 0x000fe200078e0a04 */
[----:B------:R-:W-:Y:S02]  /*05f0*/  @!P1 LOP3.LUT R4, RZ, R2, RZ, 0x33, !PT ;  /* 0x00000002ff049212 */ /* 0x000fe400078e33ff */
[----:B------:R-:W-:-:S03]  /*0600*/  LEA.HI R5, R5, R0, RZ, 0x7 ;  /* 0x0000000005057211 */ /* 0x000fc600078f38ff */
[----:B------:R-:W-:Y:S02]  /*0610*/  IMAD.SHL.U32 R8, R4, 0x8, RZ ;  /* 0x0000000804087824 */ /* 0x000fe400078e00ff */
[----:B------:R-:W-:-:S03]  /*0620*/  IMAD.MOV R4, RZ, RZ, -R4 ;  /* 0x000000ffff047224 */ /* 0x000fc600078e0a04 */
[----:B------:R-:W-:Y:S01]  /*0630*/  LEA.HI.SX32 R5, R5, -R8, 0x19 ;  /* 0x8000000805057211 */ /* 0x000fe200078fcaff */
[----:B------:R-:W-:Y:S02]  /*0640*/  IMAD R10, R2, R4, R7 ;  /* 0x00000004020a7224 */ /* 0x000fe400078e0207 */
[----:B------:R-:W-:Y:S01]  /*0650*/  IMAD.MOV.U32 R4, RZ, RZ, RZ ;  /* 0x000000ffff047224 */ /* 0x000fe200078e00ff */
[----:B------:R-:W-:Y:S02]  /*0660*/  VIMNMX R15, PT, PT, R5, 0x8, PT ;  /* 0x00000008050f7848 */ /* 0x000fe40003fe0100 */
[----:B------:R-:W-:Y:S02]  /*0670*/  IABS R11, R10 ;  /* 0x0000000a000b7213 */ /* 0x000fe40000000000 */
[----:B------:R-:W-:-:S04]  /*0680*/  IABS R9, R15 ;  /* 0x0000000f00097213 */ /* 0x000fc80000000000 */
[----:B------:R-:W0:Y:S08]  /*0690*/  I2F.RP R0, R9 ;  /* 0x0000000900007306 */ /* 0x000e300000209400 */
[----:B0-----:R-:W0:Y:S02]  /*06a0*/  MUFU.RCP R0, R0 ;  /* 0x0000000000007308 */ /* 0x001e240000001000 */
[----:B0-----:R-:W-:-:S06]  /*06b0*/  VIADD R5, R0, 0xffffffe ;  /* 0x0ffffffe00057836 */ /* 0x001fcc0000000000 */
[----:B------:R-:W0:Y:S02]  /*06c0*/  F2I.FTZ.U32.TRUNC.NTZ R5, R5 ;  /* 0x0000000500057305 */ /* 0x000e24000021f000 */
[----:B0-----:R-:W-:-:S04]  /*06d0*/  IMAD.MOV R6, RZ, RZ, -R5 ;  /* 0x000000ffff067224 */ /* 0x001fc800078e0a05 */
[----:B------:R-:W-:Y:S02]  /*06e0*/  IMAD.MOV.U32 R2, RZ, RZ, R6 ;  /* 0x000000ffff027224 */ /* 0x000fe400078e0006 */
[----:B------:R-:W0:Y:S02]  /*06f0*/  I2F.RP R6, R25 ;  /* 0x0000001900067306 */ /* 0x000e240000209400 */
[----:B------:R-:W-:Y:S01]  /*0700*/  IMAD R7, R2, R9, RZ ;  /* 0x0000000902077224 */ /* 0x000fe200078e02ff */
[----:B------:R-:W-:-:S03]  /*0710*/  IABS R2, R15 ;  /* 0x0000000f00027213 */ /* 0x000fc60000000000 */
[----:B------:R-:W-:-:S04]  /*0720*/  IMAD.HI.U32 R4, R5, R7, R4 ;  /* 0x0000000705047227 */ /* 0x000fc800078e0004 */
[----:B------:R-:W-:Y:S02]  /*0730*/  IMAD.MOV R0, RZ, RZ, -R2 ;  /* 0x000000ffff007224 */ /* 0x000fe400078e0a02 */
[----:B------:R-:W-:Y:S01]  /*0740*/  IMAD.HI.U32 R4, R4, R11, RZ ;  /* 0x0000000b04047227 */ /* 0x000fe200078e00ff */
[----:B------:R-:W1:Y:S03]  /*0750*/  I2F.RP R2, R13 ;  /* 0x0000000d00027306 */ /* 0x000e660000209400 */
[----:B------:R-:W-:-:S05]  /*0760*/  IMAD R0, R4, R0, R11 ;  /* 0x0000000004007224 */ /* 0x000fca00078e020b */
[----:B------:R-:W-:Y:S01]  /*0770*/  ISETP.GT.U32.AND P1, PT, R9, R0, PT ;  /* 0x000000000900720c */ /* 0x000fe20003f24070 */
[----:B0-----:R-:W0:Y:S08]  /*0780*/  MUFU.RCP R6, R6 ;  /* 0x0000000600067308 */ /* 0x001e300000001000 */
[----:B-1----:R-:W1:Y:S04]  /*0790*/  MUFU.RCP R2, R2 ;  /* 0x0000000200027308 */ /* 0x002e680000001000 */
[----:B------:R-:W-:-:S02]  /*07a0*/  @!P1 IMAD.IADD R0, R0, 0x1, -R9 ;  /* 0x0000000100009824 */ /* 0x000fc400078e0a09 */
[----:B------:R-:W-:Y:S01]  /*07b0*/  @!P1 VIADD R4, R4, 0x1 ;  /* 0x0000000104049836 */ /* 0x000fe20000000000 */
[----:B------:R-:W-:Y:S02]  /*07c0*/  ISETP.NE.AND P1, PT, R15, RZ, PT ;  /* 0x000000ff0f00720c */ /* 0x000fe40003f25270 */
[----:B------:R-:W-:Y:S01]  /*07d0*/  ISETP.GE.U32.AND P0, PT, R0, R9, PT ;  /* 0x000000090000720c */ /* 0x000fe20003f06070 */
[----:B0-----:R-:W-:Y:S01]  /*07e0*/  VIADD R7, R6, 0xffffffe ;  /* 0x0ffffffe06077836 */ /* 0x001fe20000000000 */
[----:B------:R-:W-:Y:S02]  /*07f0*/  LOP3.LUT R0, R10, R15, RZ, 0x3c, !PT ;  /* 0x0000000f0a007212 */ /* 0x000fe400078e3cff */
[----:B------:R-:W-:Y:S02]  /*0800*/  LOP3.LUT R9, R3, 0x7f, RZ, 0xc0, !PT ;  /* 0x0000007f03097812 */ /* 0x000fe400078ec0ff */
[----:B------:R-:W-:Y:S01]  /*0810*/  ISETP.GE.AND P2, PT, R0, RZ, PT ;  /* 0x000000ff0000720c */ /* 0x000fe20003f46270 */
[----:B------:R-:W-:Y:S01]  /*0820*/  F2I.FTZ.U32.TRUNC.NTZ R7, R7 ;  /* 0x0000000700077305 */ /* 0x000fe2000021f000 */
[----:B-1----:R-:W-:Y:S01]  /*0830*/  VIADD R5, R2, 0xffffffe ;  /* 0x0ffffffe02057836 */ /* 0x002fe20000000000 */
[----:B------:R-:W-:-:S04]  /*0840*/  SHF.R.U32.HI R6, RZ, 0x4, R3 ;  /* 0x00000004ff067819 */ /* 0x000fc80000011603 */
[----:B------:R-:W-:Y:S02]  /*0850*/  @P0 VIADD R4, R4, 0x1 ;  /* 0x0000000104040836 */ /* 0x000fe40000000000 */
[----:B------:R-:W0:Y:S02]  /*0860*/  F2I.FTZ.U32.TRUNC.NTZ R5, R5 ;  /* 0x0000000500057305 */ /* 0x000e24000021f000 */
[----:B------:R-:W-:Y:S02]  /*0870*/  IMAD.MOV.U32 R12, RZ, RZ, R4 ;  /* 0x000000ffff0c7224 */ /* 0x000fe400078e0004 */
[----:B------:R-:W-:Y:S02]  /*0880*/  IMAD.MOV.U32 R4, RZ, RZ, RZ ;  /* 0x000000ffff047224 */ /* 0x000fe400078e00ff */
[----:B------:R-:W-:Y:S01]  /*0890*/  @!P2 IMAD.MOV R12, RZ, RZ, -R12 ;  /* 0x000000ffff0ca224 */ /* 0x000fe200078e0a0c */
[----:B------:R-:W-:Y:S02]  /*08a0*/  @!P1 LOP3.LUT R12, RZ, R15, RZ, 0x33, !PT ;  /* 0x0000000fff0c9212 */ /* 0x000fe400078e33ff */
[----:B------:R-:W-:-:S03]  /*08b0*/  ISETP.NE.U32.AND P2, PT, R9, RZ, PT ;  /* 0x000000ff0900720c */ /* 0x000fc60003f45070 */
[----:B------:R-:W-:Y:S02]  /*08c0*/  IMAD.MOV R0, RZ, RZ, -R12 ;  /* 0x000000ffff007224 */ /* 0x000fe400078e0a0c */
[--C-:B0-----:R-:W-:Y:S02]  /*08d0*/  IMAD.MOV R2, RZ, RZ, -R5.reuse ;  /* 0x000000ffff027224 */ /* 0x101fe400078e0a05 */
[----:B------:R-:W-:Y:S02]  /*08e0*/  IMAD R0, R15, R0, R10 ;  /* 0x000000000f007224 */ /* 0x000fe400078e020a */
[----:B------:R-:W-:Y:S02]  /*08f0*/  IMAD R11, R2, R13, RZ ;  /* 0x0000000d020b7224 */ /* 0x000fe400078e02ff */
[----:B------:R-:W-:Y:S02]  /*0900*/  IMAD.IADD R0, R8, 0x1, R0 ;  /* 0x0000000108007824 */ /* 0x000fe400078e0200 */
[----:B------:R-:W-:Y:S01]  /*0910*/  IMAD.HI.U32 R4, R5, R11, R4 ;  /* 0x0000000b05047227 */ /* 0x000fe200078e0004 */
[----:B------:R-:W-:-:S03]  /*0920*/  SGXT.U32 R5, R6, 0x3 ;  /* 0x000000030605781a */ /* 0x000fc60000000000 */
[----:B------:R-:W-:Y:S02]  /*0930*/  IMAD R2, R0, 0x80, R9 ;  /* 0x0000008000027824 */ /* 0x000fe400078e0209 */
[----:B------:R-:W-:-:S03]  /*0940*/  IMAD.MOV R0, RZ, RZ, -R7 ;  /* 0x000000ffff007224 */ /* 0x000fc600078e0a07 */
[----:B------:R-:W-:Y:S01]  /*0950*/  IABS R10, R2 ;  /* 0x00000002000a7213 */ /* 0x000fe20000000000 */
[----:B------:R-:W-:Y:S02]  /*0960*/  IMAD.MOV.U32 R6, RZ, RZ, R0 ;  /* 0x000000ffff067224 */ /* 0x000fe400078e0000 */
[----:B------:R-:W-:Y:S02]  /*0970*/  IMAD.SHL.U32 R0, R12, 0x80, RZ ;  /* 0x000000800c007824 */ /* 0x000fe400078e00ff */
[----:B------:R-:W-:-:S03]  /*0980*/  IMAD.HI.U32 R4, R4, R10, RZ ;  /* 0x0000000a04047227 */ /* 0x000fc600078e00ff */
[----:B------:R-:W-:Y:S01]  /*0990*/  LOP3.LUT R5, R0, R5, RZ, 0xfc, !PT ;  /* 0x0000000500057212 */ /* 0x000fe200078efcff */
[----:B------:R-:W-:Y:S01]  /*09a0*/  IMAD R11, R6, R25, RZ ;  /* 0x00000019060b7224 */ /* 0x000fe200078e02ff */
[----:B------:R-:W-:Y:S01]  /*09b0*/  LEA.HI R8, R3, R0, RZ, 0x1c ;  /* 0x0000000003087211 */ /* 0x000fe200078fe0ff */
[----:B------:R-:W-:Y:S01]  /*09c0*/  IMAD.MOV.U32 R6, RZ, RZ, RZ ;  /* 0x000000ffff067224 */ /* 0x000fe200078e00ff */
[----:B------:R-:W-:Y:S01]  /*09d0*/  IABS R12, R5 ;  /* 0x00000005000c7213 */ /* 0x000fe20000000000 */
[----:B------:R-:W-:Y:S01]  /*09e0*/  IMAD.MOV R4, RZ, RZ, -R4 ;  /* 0x000000ffff047224 */ /* 0x000fe200078e0a04 */
[----:B------:R-:W-:Y:S01]  /*09f0*/  LOP3.LUT R19, R5, 0x10, RZ, 0xfc, !PT ;  /* 0x0000001005137812 */ /* 0x000fe200078efcff */
[----:B------:R-:W-:Y:S01]  /*0a00*/  IMAD.HI.U32 R7, R7, R11, R6 ;  /* 0x0000000b07077227 */ /* 0x000fe200078e0006 */
[----:B------:R-:W-:Y:S02]  /*0a10*/  LOP3.LUT R17, R5, 0x8, RZ, 0xfc, !PT ;  /* 0x0000000805117812 */ /* 0x000fe400078efcff */
[----:B------:R-:W-:Y:S01]  /*0a20*/  IABS R16, R19 ;  /* 0x0000001300107213 */ /* 0x000fe20000000000 */
[----:B------:R-:W-:Y:S01]  /*0a30*/  IMAD R6, R13, R4, R10 ;  /* 0x000000040d067224 */ /* 0x000fe200078e020a */
[----:B------:R-:W-:Y:S01]  /*0a40*/  IABS R14, R17 ;  /* 0x00000011000e7213 */ /* 0x000fe20000000000 */
[----:B------:R-:W-:Y:S01]  /*0a50*/  IMAD.HI.U32 R4, R7, R12, RZ ;  /* 0x0000000c07047227 */ /* 0x000fe200078e00ff */
[----:B------:R-:W-:-:S02]  /*0a60*/  LOP3.LUT R21, R5, 0x18, RZ, 0xfc, !PT ;  /* 0x0000001805157812 */ /* 0x000fc400078efcff */
[----:B------:R-:W-:Y:S01]  /*0a70*/  ISETP.GT.U32.AND P0, PT, R13, R6, PT ;  /* 0x000000060d00720c */ /* 0x000fe20003f04070 */
[----:B------:R-:W-:Y:S01]  /*0a80*/  IMAD.MOV R4, RZ, RZ, -R4 ;  /* 0x000000ffff047224 */ /* 0x000fe200078e0a04 */
[----:B------:R-:W-:Y:S01]  /*0a90*/  IABS R18, R21 ;  /* 0x0000001500127213 */ /* 0x000fe20000000000 */
[----:B------:R-:W-:Y:S01]  /*0aa0*/  IMAD.HI.U32 R11, R7, R16, RZ ;  /* 0x00000010070b7227 */ /* 0x000fe200078e00ff */
[C---:B------:R-:W-:Y:S02]  /*0ab0*/  LOP3.LUT R23, R5.reuse, 0x28, RZ, 0xfc, !PT ;  /* 0x0000002805177812 */ /* 0x040fe400078efcff */
[----:B------:R-:W-:Y:S01]  /*0ac0*/  LOP3.LUT R33, R5, 0x40, RZ, 0xfc, !PT ;  /* 0x0000004005217812 */ /* 0x000fe200078efcff */
[----:B------:R-:W-:Y:S01]  /*0ad0*/  IMAD R4, R25, R4, R12 ;  /* 0x0000000419047224 */ /* 0x000fe200078e020c */
[C---:B------:R-:W-:Y:S01]  /*0ae0*/  LOP3.LUT R32, R5.reuse, 0x30, RZ, 0xfc, !PT ;  /* 0x0000003005207812 */ /* 0x040fe200078efcff */
[----:B------:R-:W-:Y:S01]  /*0af0*/  VIADD R22, R8, 0x38 ;  /* 0x0000003808167836 */ /* 0x000fe20000000000 */
[----:B------:R-:W-:Y:S01]  /*0b00*/  LOP3.LUT R35, R5, 0x50, RZ, 0xfc, !PT ;  /* 0x0000005005237812 */ /* 0x000fe200078efcff */
[----:B------:R-:W-:Y:S01]  /*0b10*/  IMAD.MOV R11, RZ, RZ, -R11 ;  /* 0x000000ffff0b7224 */ /* 0x000fe200078e0a0b */
[C---:B------:R-:W-:Y:S01]  /*0b20*/  ISETP.GT.U32.AND P4, PT, R25.reuse, R4, PT ;  /* 0x000000041900720c */ /* 0x040fe20003f84070 */
[----:B------:R-:W-:Y:S01]  /*0b30*/  @!P0 IMAD.IADD R6, R6, 0x1, -R13 ;  /* 0x0000000106068824 */ /* 0x000fe200078e0a0d */
[----:B------:R-:W-:Y:S01]  /*0b40*/  IABS R20, R22 ;  /* 0x0000001600147213 */ /* 0x000fe20000000000 */
[----:B------:R-:W-:Y:S01]  /*0b50*/  IMAD R11, R25, R11, R16 ;  /* 0x0000000b190b7224 */ /* 0x000fe200078e0210 */
[----:B------:R-:W-:Y:S01]  /*0b60*/  ISETP.GE.AND P5, PT, R22, RZ, PT ;  /* 0x000000ff1600720c */ /* 0x000fe20003fa6270 */
[----:B------:R-:W-:Y:S01]  /*0b70*/  IMAD.HI.U32 R12, R7, R18, RZ ;  /* 0x00000012070c7227 */ /* 0x000fe200078e00ff */
[----:B------:R-:W-:-:S02]  /*0b80*/  ISETP.GT.U32.AND P1, PT, R13, R6, PT ;  /* 0x000000060d00720c */ /* 0x000fc40003f24070 */
[----:B------:R-:W-:Y:S01]  /*0b90*/  IABS R22, R33 ;  /* 0x0000002100167213 */ /* 0x000fe20000000000 */
[----:B------:R-:W-:Y:S01]  /*0ba0*/  IMAD.HI.U32 R10, R7, R20, RZ ;  /* 0x00000014070a7227 */ /* 0x000fe200078e00ff */
[C---:B------:R-:W-:Y:S02]  /*0bb0*/  LOP3.LUT R34, R5.reuse, 0x48, RZ, 0xfc, !PT ;  /* 0x0000004805227812 */ /* 0x040fe400078efcff */
[----:B------:R-:W-:Y:S01]  /*0bc0*/  IABS R28, R35 ;  /* 0x00000023001c7213 */ /* 0x000fe20000000000 */
[----:B------:R-:W-:Y:S01]  /*0bd0*/  @!P4 IMAD.IADD R4, R4, 0x1, -R25 ;  /* 0x000000010404c824 */ /* 0x000fe200078e0a19 */
[----:B------:R-:W-:Y:S01]  /*0be0*/  LOP3.LUT R36, R5, 0x58, RZ, 0xfc, !PT ;  /* 0x0000005805247812 */ /* 0x000fe200078efcff */
[----:B------:R-:W-:Y:S01]  /*0bf0*/  IMAD.MOV R15, RZ, RZ, -R10 ;  /* 0x000000ffff0f7224 */ /* 0x000fe200078e0a0a */
[----:B------:R-:W-:Y:S01]  /*0c00*/  IABS R24, R34 ;  /* 0x0000002200187213 */ /* 0x000fe20000000000 */
[----:B------:R-:W-:Y:S01]  /*0c10*/  IMAD.HI.U32 R10, R7, R14, RZ ;  /* 0x0000000e070a7227 */ /* 0x000fe200078e00ff */
[----:B------:R-:W-:-:S02]  /*0c20*/  ISETP.GT.U32.AND P6, PT, R25, R4, PT ;  /* 0x000000041900720c */ /* 0x000fc40003fc4070 */
[----:B------:R-:W-:Y:S01]  /*0c30*/  IABS R30, R36 ;  /* 0x00000024001e7213 */ /* 0x000fe20000000000 */
[----:B------:R-:W-:Y:S01]  /*0c40*/  @!P1 IMAD.IADD R6, R6, 0x1, -R13 ;  /* 0x0000000106069824 */ /* 0x000fe200078e0a0d */
[C---:B------:R-:W-:Y:S01]  /*0c50*/  ISETP.GT.U32.AND P1, PT, R25.reuse, R11, PT ;  /* 0x0000000b1900720c */ /* 0x040fe20003f24070 */
[----:B------:R-:W-:Y:S01]  /*0c60*/  IMAD R15, R25, R15, R20 ;  /* 0x0000000f190f7224 */ /* 0x000fe200078e0214 */
[C---:B------:R-:W-:Y:S01]  /*0c70*/  LOP3.LUT R20, R5.reuse, 0x20, RZ, 0xfc, !PT ;  /* 0x0000002005147812 */ /* 0x040fe200078efcff */
[----:B------:R-:W-:Y:S01]  /*0c80*/  IMAD.MOV R10, RZ, RZ, -R10 ;  /* 0x000000ffff0a7224 */ /* 0x000fe200078e0a0a */
[----:B------:R-:W-:Y:S01]  /*0c90*/  LOP3.LUT R37, R5, 0x60, RZ, 0xfc, !PT ;  /* 0x0000006005257812 */ /* 0x000fe200078efcff */
[----:B------:R-:W-:Y:S01]  /*0ca0*/  IMAD.MOV R12, RZ, RZ, -R12 ;  /* 0x000000ffff0c7224 */ /* 0x000fe200078e0a0c */
[C---:B------:R-:W-:Y:S01]  /*0cb0*/  ISETP.GT.U32.AND P0, PT, R25.reuse, R15, PT ;  /* 0x0000000f1900720c */ /* 0x040fe20003f04070 */
[----:B------:R-:W-:Y:S01]  /*0cc0*/  IMAD R10, R25, R10, R14 ;  /* 0x0000000a190a7224 */ /* 0x000fe200078e020e */
[----:B------:R-:W-:Y:S01]  /*0cd0*/  IABS R14, R20 ;  /* 0x00000014000e7213 */ /* 0x000fe20000000000 */
[--C-:B------:R-:W-:Y:S01]  /*0ce0*/  @!P6 IMAD.IADD R4, R4, 0x1, -R25.reuse ;  /* 0x000000010404e824 */ /* 0x100fe200078e0a19 */
[----:B------:R-:W-:Y:S01]  /*0cf0*/  LOP3.LUT R38, R5, 0x68, RZ, 0xfc, !PT ;  /* 0x0000006805267812 */ /* 0x000fe200078efcff */
[----:B------:R-:W-:Y:S01]  /*0d00*/  IMAD R12, R25, R12, R18 ;  /* 0x0000000c190c7224 */ /* 0x000fe200078e0212 */
[----:B------:R-:W-:Y:S01]  /*0d10*/  IABS R18, R23 ;  /* 0x0000001700127213 */ /* 0x000fe20000000000 */
[----:B------:R-:W-:Y:S01]  /*0d20*/  @!P1 IMAD.IADD R11, R11, 0x1, -R25 ;  /* 0x000000010b0b9824 */ /* 0x000fe200078e0a19 */
[----:B------:R-:W-:Y:S01]  /*0d30*/  ISETP.GT.U32.AND P3, PT, R25, R10, PT ;  /* 0x0000000a1900720c */ /* 0x000fe20003f64070 */
[----:B------:R-:W-:Y:S01]  /*0d40*/  IMAD.HI.U32 R9, R7, R14, RZ ;  /* 0x0000000e07097227 */ /* 0x000fe200078e00ff */
[----:B------:R-:W-:-:S02]  /*0d50*/  ISETP.GT.U32.AND P4, PT, R25, R12, PT ;  /* 0x0000000c1900720c */ /* 0x000fc40003f84070 */
[----:B------:R-:W-:Y:S01]  /*0d60*/  ISETP.GT.U32.AND P6, PT, R25, R11, PT ;  /* 0x0000000b1900720c */ /* 0x000fe20003fc4070 */
[----:B------:R-:W-:Y:S01]  /*0d70*/  IMAD.MOV R16, RZ, RZ, -R9 ;  /* 0x000000ffff107224 */ /* 0x000fe200078e0a09 */
[----:B------:R-:W-:Y:S01]  /*0d80*/  LOP3.LUT R29, R5, 0x70, RZ, 0xfc, !PT ;  /* 0x00000070051d7812 */ /* 0x000fe200078efcff */
[----:B------:R-:W-:Y:S02]  /*0d90*/  IMAD.MOV.U32 R9, RZ, RZ, R4 ;  /* 0x000000ffff097224 */ /* 0x000fe400078e0004 */
[----:B------:R-:W-:Y:S02]  /*0da0*/  IMAD R4, R25, R16, R14 ;  /* 0x0000001019047224 */ /* 0x000fe400078e020e */
[----:B------:R-:W-:-:S04]  /*0db0*/  IMAD.HI.U32 R13, R7, R18, RZ ;  /* 0x00000012070d7227 */ /* 0x000fc800078e00ff */
[--C-:B------:R-:W-:Y:S02]  /*0dc0*/  @!P0 IMAD.IADD R15, R15, 0x1, -R25.reuse ;  /* 0x000000010f0f8824 */ /* 0x100fe400078e0a19 */
[----:B------:R-:W-:Y:S01]  /*0dd0*/  @!P6 IMAD.IADD R11, R11, 0x1, -R25 ;  /* 0x000000010b0be824 */ /* 0x000fe200078e0a19 */
[C---:B------:R-:W-:Y:S01]  /*0de0*/  ISETP.GT.U32.AND P6, PT, R25.reuse, R4, PT ;  /* 0x000000041900720c */ /* 0x040fe20003fc4070 */
[----:B------:R-:W-:Y:S01]  /*0df0*/  IMAD.MOV R13, RZ, RZ, -R13 ;  /* 0x000000ffff0d7224 */ /* 0x000fe200078e0a0d */
[C---:B------:R-:W-:Y:S01]  /*0e00*/  ISETP.GT.U32.AND P0, PT, R25.reuse, R15, PT ;  /* 0x0000000f1900720c */ /* 0x040fe20003f04070 */
[--C-:B------:R-:W-:Y:S02]  /*0e10*/  @!P4 IMAD.IADD R12, R12, 0x1, -R25.reuse ;  /* 0x000000010c0cc824 */ /* 0x100fe400078e0a19 */
[----:B------:R-:W-:Y:S02]  /*0e20*/  IMAD R13, R25, R13, R18 ;  /* 0x0000000d190d7224 */ /* 0x000fe400078e0212 */
[----:B------:R-:W-:Y:S01]  /*0e30*/  @!P3 IMAD.IADD R10, R10, 0x1, -R25 ;  /* 0x000000010a0ab824 */ /* 0x000fe200078e0a19 */
[----:B------:R-:W-:Y:S01]  /*0e40*/  ISETP.GE.AND P3, PT, R5, RZ, PT ;  /* 0x000000ff0500720c */ /* 0x000fe20003f66270 */
[----:B------:R-:W-:Y:S01]  /*0e50*/  IMAD.HI.U32 R16, R7, R22, RZ ;  /* 0x0000001607107227 */ /* 0x000fe200078e00ff */
[----:B------:R-:W-:-:S02]  /*0e60*/  ISETP.GT.U32.AND P4, PT, R25, R12, PT ;  /* 0x0000000c1900720c */ /* 0x000fc40003f84070 */
[C---:B------:R-:W-:Y:S01]  /*0e70*/  ISETP.GT.U32.AND P1, PT, R25.reuse, R10, PT ;  /* 0x0000000a1900720c */ /* 0x040fe20003f24070 */
[--C-:B------:R-:W-:Y:S01]  /*0e80*/  @!P6 IMAD.IADD R4, R4, 0x1, -R25.reuse ;  /* 0x000000010404e824 */ /* 0x100fe200078e0a19 */
[----:B------:R-:W-:Y:S01]  /*0e90*/  ISETP.GT.U32.AND P6, PT, R25, R13, PT ;  /* 0x0000000d1900720c */ /* 0x000fe20003fc4070 */
[----:B------:R-:W-:Y:S01]  /*0ea0*/  @!P0 IMAD.IADD R15, R15, 0x1, -R25 ;  /* 0x000000010f0f8824 */ /* 0x000fe200078e0a19 */
[----:B------:R-:W-:Y:S01]  /*0eb0*/  ISETP.GE.AND P0, PT, R17, RZ, PT ;  /* 0x000000ff1100720c */ /* 0x000fe20003f06270 */
[----:B------:R-:W-:Y:S02]  /*0ec0*/  IMAD.MOV R16, RZ, RZ, -R16 ;  /* 0x000000ffff107224 */ /* 0x000fe400078e0a10 */
[----:B------:R-:W-:-:S04]  /*0ed0*/  IMAD.HI.U32 R17, R7, R24, RZ ;  /* 0x0000001807117227 */ /* 0x000fc800078e00ff */
[----:B------:R-:W-:Y:S01]  /*0ee0*/  @!P3 IMAD.MOV R9, RZ, RZ, -R9 ;  /* 0x000000ffff09b224 */ /* 0x000fe200078e0a09 */
[----:B------:R-:W-:Y:S01]  /*0ef0*/  ISETP.GE.AND P3, PT, R19, RZ, PT ;  /* 0x000000ff1300720c */ /* 0x000fe20003f66270 */
[----:B------:R-:W-:Y:S02]  /*0f00*/  IMAD.MOV.U32 R19, RZ, RZ, R15 ;  /* 0x000000ffff137224 */ /* 0x000fe400078e000f */
[--C-:B------:R-:W-:Y:S01]  /*0f10*/  @!P6 IMAD.IADD R13, R13, 0x1, -R25.reuse ;  /* 0x000000010d0de824 */ /* 0x100fe200078e0a19 */
[C---:B------:R-:W-:Y:S01]  /*0f20*/  ISETP.GT.U32.AND P6, PT, R25.reuse, R4, PT ;  /* 0x000000041900720c */ /* 0x040fe20003fc4070 */
[----:B------:R-:W-:Y:S01]  /*0f30*/  @!P4 IMAD.IADD R12, R12, 0x1, -R25 ;  /* 0x000000010c0cc824 */ /* 0x000fe200078e0a19 */
[----:B------:R-:W-:Y:S01]  /*0f40*/  ISETP.GE.AND P4, PT, R20, RZ, PT ;  /* 0x000000ff1400720c */ /* 0x000fe20003f86270 */
[----:B------:R-:W-:Y:S01]  /*0f50*/  @!P5 IMAD.MOV R19, RZ, RZ, -R19 ;  /* 0x000000ffff13d224 */ /* 0x000fe200078e0a13 */
[----:B------:R-:W-:Y:S01]  /*0f60*/  IABS R20, R32 ;  /* 0x0000002000147213 */ /* 0x000fe20000000000 */
[C---:B------:R-:W-:Y:S01]  /*0f70*/  IMAD R16, R25.reuse, R16, R22 ;  /* 0x0000001019107224 */ /* 0x040fe200078e0216 */
[----:B------:R-:W-:Y:S01]  /*0f80*/  ISETP.GT.U32.AND P5, PT, R25, R13, PT ;  /* 0x0000000d1900720c */ /* 0x000fe20003fa4070 */
[----:B------:R-:W-:Y:S01]  /*0f90*/  IMAD.HI.U32 R15, R7, R28, RZ ;  /* 0x0000001c070f7227 */ /* 0x000fe200078e00ff */
[----:B------:R-:W-:-:S03]  /*0fa0*/  IABS R22, R37 ;  /* 0x0000002500167213 */ /* 0x000fc60000000000 */
[----:B------:R-:W-:-:S04]  /*0fb0*/  IMAD.HI.U32 R14, R7, R20, RZ ;  /* 0x00000014070e7227 */ /* 0x000fc800078e00ff */
[----:B------:R-:W-:Y:S02]  /*0fc0*/  IMAD.MOV R14, RZ, RZ, -R14 ;  /* 0x000000ffff0e7224 */ /* 0x000fe400078e0a0e */
[--C-:B------:R-:W-:Y:S02]  /*0fd0*/  @!P6 IMAD.IADD R4, R4, 0x1, -R25.reuse ;  /* 0x000000010404e824 */ /* 0x100fe400078e0a19 */
[----:B------:R-:W-:Y:S02]  /*0fe0*/  IMAD R14, R25, R14, R20 ;  /* 0x0000000e190e7224 */ /* 0x000fe400078e0214 */
[----:B------:R-:W-:Y:S01]  /*0ff0*/  @!P5 IMAD.IADD R13, R13, 0x1, -R25 ;  /* 0x000000010d0dd824 */ /* 0x000fe200078e0a19 */
[C---:B------:R-:W-:Y:S01]  /*1000*/  ISETP.GT.U32.AND P5, PT, R25.reuse, R16, PT ;  /* 0x000000101900720c */ /* 0x040fe20003fa4070 */
[----:B------:R-:W-:Y:S01]  /*1010*/  IMAD.MOV R15, RZ, RZ, -R15 ;  /* 0x000000ffff0f7224 */ /* 0x000fe200078e0a0f */
[----:B------:R-:W-:Y:S01]  /*1020*/  ISETP.GT.U32.AND P6, PT, R25, R14, PT ;  /* 0x0000000e1900720c */ /* 0x000fe20003fc4070 */
[----:B------:R-:W-:-:S04]  /*1030*/  IMAD.HI.U32 R18, R7, R30, RZ ;  /* 0x0000001e07127227 */ /* 0x000fc800078e00ff */
[----:B------:R-:W-:Y:S02]  /*1040*/  IMAD.MOV R17, RZ, RZ, -R17 ;  /* 0x000000ffff117224 */ /* 0x000fe400078e0a11 */
[--C-:B------:R-:W-:Y:S01]  /*1050*/  @!P1 IMAD.IADD R10, R10, 0x1, -R25.reuse ;  /* 0x000000010a0a9824 */ /* 0x100fe200078e0a19 */
[----:B------:R-:W-:Y:S01]  /*1060*/  ISETP.GE.AND P1, PT, R21, RZ, PT ;  /* 0x000000ff1500720c */ /* 0x000fe20003f26270 */
[C---:B------:R-:W-:Y:S01]  /*1070*/  IMAD R20, R25.reuse, R15, R28 ;  /* 0x0000000f19147224 */ /* 0x040fe200078e021c */
[----:B------:R-:W-:Y:S01]  /*1080*/  IABS R28, R29 ;  /* 0x0000001d001c7213 */ /* 0x000fe20000000000 */
[----:B------:R-:W-:Y:S02]  /*1090*/  IMAD.MOV R21, RZ, RZ, -R18 ;  /* 0x000000ffff157224 */ /* 0x000fe400078e0a12 */
[----:B------:R-:W-:Y:S02]  /*10a0*/  VIADD R31, R8, 0x78 ;  /* 0x00000078081f7836 */ /* 0x000fe40000000000 */
[C---:B------:R-:W-:Y:S01]  /*10b0*/  IMAD R18, R25.reuse, R17, R24 ;  /* 0x0000001119127224 */ /* 0x040fe200078e0218 */
[----:B------:R-:W-:Y:S01]  /*10c0*/  IABS R24, R38 ;  /* 0x0000002600187213 */ /* 0x000fe20000000000 */
[--C-:B------:R-:W-:Y:S01]  /*10d0*/  @!P5 IMAD.IADD R16, R16, 0x1, -R25.reuse ;  /* 0x000000011010d824 */ /* 0x100fe200078e0a19 */
[C---:B------:R-:W-:Y:S01]  /*10e0*/  ISETP.GT.U32.AND P5, PT, R25.reuse, R20, PT ;  /* 0x000000141900720c */ /* 0x040fe20003fa4070 */
[C---:B------:R-:W-:Y:S01]  /*10f0*/  IMAD R21, R25.reuse, R21, R30 ;  /* 0x0000001519157224 */ /* 0x040fe200078e021e */
[----:B------:R-:W-:Y:S01]  /*1100*/  IABS R30, R31 ;  /* 0x0000001f001e7213 */ /* 0x000fe20000000000 */
[----:B------:R-:W-:Y:S01]  /*1110*/  @!P6 IMAD.IADD R14, R14, 0x1, -R25 ;  /* 0x000000010e0ee824 */ /* 0x000fe200078e0a19 */
[----:B------:R-:W-:Y:S01]  /*1120*/  ISETP.GT.U32.AND P6, PT, R25, R18, PT ;  /* 0x000000121900720c */ /* 0x000fe20003fc4070 */
[----:B------:R-:W-:-:S04]  /*1130*/  IMAD.HI.U32 R5, R7, R22, RZ ;  /* 0x0000001607057227 */ /* 0x000fc800078e00ff */
[----:B------:R-:W-:-:S04]  /*1140*/  IMAD.HI.U32 R8, R7, R24, RZ ;  /* 0x0000001807087227 */ /* 0x000fc800078e00ff */
[----:B------:R-:W-:-:S04]  /*1150*/  IMAD.HI.U32 R15, R7, R28, RZ ;  /* 0x0000001c070f7227 */ /* 0x000fc800078e00ff */
[----:B------:R-:W-:-:S04]  /*1160*/  IMAD.HI.U32 R7, R7, R30, RZ ;  /* 0x0000001e07077227 */ /* 0x000fc800078e00ff */
[----:B------:R-:W-:Y:S02]  /*1170*/  IMAD.MOV R5, RZ, RZ, -R5 ;  /* 0x000000ffff057224 */ /* 0x000fe400078e0a05 */
[----:B------:R-:W-:Y:S02]  /*1180*/  IMAD.MOV R17, RZ, RZ, -R8 ;  /* 0x000000ffff117224 */ /* 0x000fe400078e0a08 */
[----:B------:R-:W-:Y:S02]  /*1190*/  IMAD.MOV R7, RZ, RZ, -R7 ;  /* 0x000000ffff077224 */ /* 0x000fe400078e0a07 */
[----:B------:R-:W-:Y:S02]  /*11a0*/  IMAD R8, R25, R5, R22 ;  /* 0x0000000519087224 */ /* 0x000fe400078e0216 */
[----:B------:R-:W-:Y:S01]  /*11b0*/  @!P5 IMAD.IADD R20, R20, 0x1, -R25 ;  /* 0x000000011414d824 */ /* 0x000fe200078e0a19 */
[----:B------:R-:W-:Y:S01]  /*11c0*/  ISETP.GE.AND P5, PT, R23, RZ, PT ;  /* 0x000000ff1700720c */ /* 0x000fe20003fa6270 */
[----:B------:R-:W-:-:S02]  /*11d0*/  IMAD R22, R25, R17, R24 ;  /* 0x0000001119167224 */ /* 0x000fc400078e0218 */
[----:B------:R-:W-:Y:S01]  /*11e0*/  @!P0 IMAD.MOV R10, RZ, RZ, -R10 ;  /* 0x000000ffff0a8224 */ /* 0x000fe200078e0a0a */
[C---:B------:R-:W-:Y:S01]  /*11f0*/  ISETP.GT.U32.AND P0, PT, R25.reuse, R14, PT ;  /* 0x0000000e1900720c */ /* 0x040fe20003f04070 */
[C---:B------:R-:W-:Y:S02]  /*1200*/  IMAD R24, R25.reuse, R7, R30 ;  /* 0x0000000719187224 */ /* 0x040fe400078e021e */
[----:B------:R-:W-:Y:S01]  /*1210*/  @!P6 IMAD.IADD R18, R18, 0x1, -R25 ;  /* 0x000000011212e824 */ /* 0x000fe200078e0a19 */
[C---:B------:R-:W-:Y:S01]  /*1220*/  ISETP.GT.U32.AND P6, PT, R25.reuse, R21, PT ;  /* 0x000000151900720c */ /* 0x040fe20003fc4070 */
[----:B------:R-:W-:Y:S02]  /*1230*/  IMAD.MOV.U32 R7, RZ, RZ, R12 ;  /* 0x000000ffff077224 */ /* 0x000fe400078e000c */
[----:B------:R-:W-:Y:S02]  /*1240*/  IMAD.MOV R15, RZ, RZ, -R15 ;  /* 0x000000ffff0f7224 */ /* 0x000fe400078e0a0f */
[----:B------:R-:W-:Y:S01]  /*1250*/  @!P1 IMAD.MOV R7, RZ, RZ, -R7 ;  /* 0x000000ffff079224 */ /* 0x000fe200078e0a07 */
[C---:B------:R-:W-:Y:S01]  /*1260*/  ISETP.GT.U32.AND P1, PT, R25.reuse, R18, PT ;  /* 0x000000121900720c */ /* 0x040fe20003f24070 */
[----:B------:R-:W-:Y:S01]  /*1270*/  @!P3 IMAD.MOV R11, RZ, RZ, -R11 ;  /* 0x000000ffff0bb224 */ /* 0x000fe200078e0a0b */
[----:B------:R-:W-:Y:S01]  /*1280*/  ISETP.GT.U32.AND P3, PT, R25, R16, PT ;  /* 0x000000101900720c */ /* 0x000fe20003f64070 */
[----:B------:R-:W-:-:S02]  /*1290*/  IMAD.MOV.U32 R17, RZ, RZ, R13 ;  /* 0x000000ffff117224 */ /* 0x000fc400078e000d */
[C---:B------:R-:W-:Y:S02]  /*12a0*/  IMAD R23, R25.reuse, R15, R28 ;  /* 0x0000000f19177224 */ /* 0x040fe400078e021c */
[----:B------:R-:W-:Y:S01]  /*12b0*/  IMAD.MOV.U32 R15, RZ, RZ, R4 ;  /* 0x000000ffff0f7224 */ /* 0x000fe200078e0004 */
[----:B------:R-:W0:Y:S01]  /*12c0*/  LDS R28, [UR14] ;  /* 0x0000000eff1c7984 */ /* 0x000e220008000800 */
[----:B------:R-:W-:Y:S01]  /*12d0*/  @!P5 IMAD.MOV R17, RZ, RZ, -R17 ;  /* 0x000000ffff11d224 */ /* 0x000fe200078e0a11 */
[C---:B------:R-:W-:Y:S01]  /*12e0*/  ISETP.GT.U32.AND P5, PT, R25.reuse, R8, PT ;  /* 0x000000081900720c */ /* 0x040fe20003fa4070 */
[----:B------:R-:W-:Y:S01]  /*12f0*/  @!P0 IMAD.IADD R14, R14, 0x1, -R25 ;  /* 0x000000010e0e8824 */ /* 0x000fe200078e0a19 */
[C---:B------:R-:W-:Y:S01]  /*1300*/  ISETP.GT.U32.AND P0, PT, R25.reuse, R22, PT ;  /* 0x000000161900720c */ /* 0x040fe20003f04070 */
[----:B------:R-:W-:Y:S01]  /*1310*/  @!P4 IMAD.MOV R15, RZ, RZ, -R15 ;  /* 0x000000ffff0fc224 */ /* 0x000fe200078e0a0f */
[----:B------:R-:W-:Y:S01]  /*1320*/  ISETP.GT.U32.AND P4, PT, R25, R20, PT ;  /* 0x000000141900720c */ /* 0x000fe20003f84070 */
[----:B------:R-:W-:-:S02]  /*1330*/  IMAD.SHL.U32 R4, R95, 0x200000, RZ ;  /* 0x002000005f047824 */ /* 0x000fc400078e00ff */
[--C-:B------:R-:W-:Y:S01]  /*1340*/  @!P1 IMAD.IADD R18, R18, 0x1, -R25.reuse ;  /* 0x0000000112129824 */ /* 0x100fe200078e0a19 */
[----:B------:R-:W-:Y:S01]  /*1350*/  ISETP.GT.U32.AND P1, PT, R25, R24, PT ;  /* 0x000000181900720c */ /* 0x000fe20003f24070 */
[--C-:B------:R-:W-:Y:S01]  /*1360*/  @!P3 IMAD.IADD R16, R16, 0x1, -R25.reuse ;  /* 0x000000011010b824 */ /* 0x100fe200078e0a19 */
[----:B------:R-:W-:Y:S01]  /*1370*/  LOP3.LUT R4, R4, 0x600000, RZ, 0xc0, !PT ;  /* 0x0060000004047812 */ /* 0x000fe200078ec0ff */
[--C-:B------:R-:W-:Y:S01]  /*1380*/  @!P6 IMAD.IADD R21, R21, 0x1, -R25.reuse ;  /* 0x000000011515e824 */ /* 0x100fe200078e0a19 */
[----:B------:R-:W-:Y:S01]  /*1390*/  ISETP.GT.U32.AND P3, PT, R25, R23, PT ;  /* 0x000000171900720c */ /* 0x000fe20003f64070 */
[--C-:B------:R-:W-:Y:S01]  /*13a0*/  @!P5 IMAD.IADD R8, R8, 0x1, -R25.reuse ;  /* 0x000000010808d824 */ /* 0x100fe200078e0a19 */
[----:B------:R-:W-:Y:S01]  /*13b0*/  R2UR UR10, R4 ;  /* 0x00000000040a72ca */ /* 0x000fe200000e0000 */
[--C-:B------:R-:W-:Y:S01]  /*13c0*/  @!P0 IMAD.IADD R22, R22, 0x1, -R25.reuse ;  /* 0x0000000116168824 */ /* 0x100fe200078e0a19 */
[----:B------:R-:W1:Y:S01]  /*13d0*/  LDC.64 R4, c[0x0][0x3a0] ;  /* 0x0000e800ff047b82 */ /* 0x000e620000000a00 */
[----:B------:R-:W-:Y:S01]  /*13e0*/  ISETP.GE.AND P5, PT, R34, RZ, PT ;  /* 0x000000ff2200720c */ /* 0x000fe20003fa6270 */
[----:B------:R-:W-:Y:S01]  /*13f0*/  @!P4 IMAD.IADD R20, R20, 0x1, -R25 ;  /* 0x000000011414c824 */ /* 0x000fe200078e0a19 */
[----:B------:R-:W-:-:S02]  /*1400*/  ISETP.GE.AND P0, PT, R35, RZ, PT ;  /* 0x000000ff2300720c */ /* 0x000fc40003f06270 */
[----:B------:R-:W-:Y:S01]  /*1410*/  ISETP.GE.AND P4, PT, R32, RZ, PT ;  /* 0x000000ff2000720c */ /* 0x000fe20003f86270 */
[--C-:B------:R-:W-:Y:S01]  /*1420*/  @!P1 IMAD.IADD R24, R24, 0x1, -R25.reuse ;  /* 0x0000000118189824 */ /* 0x100fe200078e0a19 */
[C---:B------:R-:W-:Y:S02]  /*1430*/  ISETP.GT.U32.AND P6, PT, R25.reuse, R21, PT ;  /* 0x000000151900720c */ /* 0x040fe40003fc4070 */
[----:B------:R-:W-:Y:S01]  /*1440*/  ISETP.GT.U32.AND P1, PT, R25, R8, PT ;  /* 0x000000081900720c */ /* 0x000fe20003f24070 */
[----:B------:R-:W-:Y:S01]  /*1450*/  @!P3 IMAD.IADD R23, R23, 0x1, -R25 ;  /* 0x000000011717b824 */ /* 0x000fe200078e0a19 */
[----:B------:R-:W-:-:S03]  /*1460*/  ISETP.GE.AND P3, PT, R36, RZ, PT ;  /* 0x000000ff2400720c */ /* 0x000fc60003f66270 */
[----:B------:R-:W-:Y:S01]  /*1470*/  @!P5 IMAD.MOV R18, RZ, RZ, -R18 ;  /* 0x000000ffff12d224 */ /* 0x000fe200078e0a12 */
[----:B------:R-:W-:Y:S01]  /*1480*/  BAR.SYNC.DEFER_BLOCKING 0x0 ;  /* 0x0000000000007b1d */ /* 0x000fe20000010000 */
[----:B------:R-:W-:Y:S01]  /*1490*/  @!P0 IMAD.MOV R20, RZ, RZ, -R20 ;  /* 0x000000ffff148224 */ /* 0x000fe200078e0a14 */
[----:B------:R-:W-:Y:S01]  /*14a0*/  ISETP.GT.U32.AND P5, PT, R25, R23, PT ;  /* 0x000000171900720c */ /* 0x000fe20003fa4070 */
[----:B------:R-:W-:Y:S01]  /*14b0*/  @!P4 IMAD.MOV R14, RZ, RZ, -R14 ;  /* 0x000000ffff0ec224 */ /* 0x000fe200078e0a0e */
[----:B------:R-:W-:Y:S01]  /*14c0*/  ISETP.GE.AND P0, PT, R37, RZ, PT ;  /* 0x000000ff2500720c */ /* 0x000fe20003f06270 */
[--C-:B------:R-:W-:Y:S01]  /*14d0*/  @!P6 IMAD.IADD R21, R21, 0x1, -R25.reuse ;  /* 0x000000011515e824 */ /* 0x100fe200078e0a19 */
[----:B------:R-:W-:Y:S01]  /*14e0*/  ISETP.GT.U32.AND P4, PT, R25, R22, PT ;  /* 0x000000161900720c */ /* 0x000fe20003f84070 */
[----:B------:R-:W-:Y:S01]  /*14f0*/  @!P1 IMAD.IADD R8, R8, 0x1, -R25 ;  /* 0x0000000108089824 */ /* 0x000fe200078e0a19 */
[----:B------:R-:W-:Y:S01]  /*1500*/  ISETP.GE.AND P6, PT, R33, RZ, PT ;  /* 0x000000ff2100720c */ /* 0x000fe20003fc6270 */
[----:B-1----:R-:W-:Y:S01]  /*1510*/  VIADD R12, R4, 0xfffffffe ;  /* 0xfffffffe040c7836 */ /* 0x002fe20000000000 */
[----:B------:R-:W-:Y:S01]  /*1520*/  ISETP.GE.AND P1, PT, R38, RZ, PT ;  /* 0x000000ff2600720c */ /* 0x000fe20003f26270 */
[----:B------:R-:W-:Y:S01]  /*1530*/  @!P3 IMAD.MOV R21, RZ, RZ, -R21 ;  /* 0x000000ffff15b224 */ /* 0x000fe200078e0a15 */
[----:B------:R-:W-:-:S02]  /*1540*/  ISETP.GE.AND P3, PT, R31, RZ, PT ;  /* 0x000000ff1f00720c */ /* 0x000fc40003f66270 */
[----:B0-----:R-:W-:Y:S01]  /*1550*/  R2UR UR15, R28 ;  /* 0x000000001c0f72ca */ /* 0x001fe200000e0000 */
[--C-:B------:R-:W-:Y:S01]  /*1560*/  @!P5 IMAD.IADD R23, R23, 0x1, -R25.reuse ;  /* 0x000000011717d824 */ /* 0x100fe200078e0a19 */
[----:B------:R-:W-:Y:S01]  /*1570*/  ISETP.GE.AND P5, PT, R29, RZ, PT ;  /* 0x000000ff1d00720c */ /* 0x000fe20003fa6270 */
[----:B------:R-:W-:Y:S01]  /*1580*/  @!P0 IMAD.MOV R8, RZ, RZ, -R8 ;  /* 0x000000ffff088224 */ /* 0x000fe200078e0a08 */
[----:B------:R-:W-:Y:S01]  /*1590*/  ISETP.GE.U32.AND P0, PT, R12, 0x7fffffef, PT ;  /* 0x7fffffef0c00780c */ /* 0x000fe20003f06070 */
[----:B------:R-:W-:Y:S01]  /*15a0*/  @!P4 IMAD.IADD R22, R22, 0x1, -R25 ;  /* 0x000000011616c824 */ /* 0x000fe200078e0a19 */
[----:B------:R-:W-:Y:S01]  /*15b0*/  ISETP.GE.AND P4, PT, R2, RZ, PT ;  /* 0x000000ff0200720c */ /* 0x000fe20003f86270 */
[----:B------:R-:W-:Y:S02]  /*15c0*/  VIADD R12, R4, 0xfffffffd ;  /* 0xfffffffd040c7836 */ /* 0x000fe40000000000 */
[----:B------:R-:W-:Y:S01]  /*15d0*/  @!P6 IMAD.MOV R16, RZ, RZ, -R16 ;  /* 0x000000ffff10e224 */ /* 0x000fe200078e0a10 */
[----:B------:R-:W-:Y:S01]  /*15e0*/  ISETP.GT.U32.AND P6, PT, R25, R24, PT ;  /* 0x000000181900720c */ /* 0x000fe20003fc4070 */
[----:B------:R-:W-:Y:S01]  /*15f0*/  @!P1 IMAD.MOV R22, RZ, RZ, -R22 ;  /* 0x000000ffff169224 */ /* 0x000fe200078e0a16 */
[----:B------:R-:W-:Y:S01]  /*1600*/  ISETP.GE.U32.AND P1, PT, R12, 0x7fffffee, PT ;  /* 0x7fffffee0c00780c */ /* 0x000fe20003f26070 */
[----:B------:R-:W-:Y:S01]  /*1610*/  IMAD.MOV.U32 R28, RZ, RZ, R6 ;  /* 0x000000ffff1c7224 */ /* 0x000fe200078e0006 */
[----:B------:R-:W0:Y:S01]  /*1620*/  LDC.64 R12, c[0x0][0x3a8] ;  /* 0x0000ea00ff0c7b82 */ /* 0x000e220000000a00 */
[----:B------:R-:W-:Y:S01]  /*1630*/  @!P5 IMAD.MOV R23, RZ, RZ, -R23 ;  /* 0x000000ffff17d224 */ /* 0x000fe200078e0a17 */
[----:B------:R-:W-:Y:S01]  /*1640*/  ISETP.NE.AND P5, PT, R26, RZ, PT ;  /* 0x000000ff1a00720c */ /* 0x000fe20003fa5270 */
[----:B------:R-:W-:-:S02]  /*1650*/  VIADD R6, R4, 0xfffffffb ;  /* 0xfffffffb04067836 */ /* 0x000fc40000000000 */
[----:B------:R-:W-:-:S03]  /*1660*/  @!P4 IMAD.MOV R28, RZ, RZ, -R28 ;  /* 0x000000ffff1cc224 */ /* 0x000fc600078e0a1c */
[----:B------:R-:W-:Y:S01]  /*1670*/  ISETP.GE.U32.AND P4, PT, R6, 0x7fffffec, PT ;  /* 0x7fffffec0600780c */ /* 0x000fe20003f86070 */
[----:B------:R-:W-:Y:S01]  /*1680*/  @!P6 IMAD.IADD R24, R24, 0x1, -R25 ;  /* 0x000000011818e824 */ /* 0x000fe200078e0a19 */
[----:B------:R-:W-:Y:S02]  /*1690*/  ISETP.NE.AND P6, PT, R27, RZ, PT ;  /* 0x000000ff1b00720c */ /* 0x000fe40003fc5270 */
[----:B------:R-:W-:Y:S01]  /*16a0*/  LOP3.LUT R6, RZ, R27, RZ, 0x33, !PT ;  /* 0x0000001bff067212 */ /* 0x000fe200078e33ff */
[----:B------:R-:W-:Y:S02]  /*16b0*/  @!P3 IMAD.MOV R24, RZ, RZ, -R24 ;  /* 0x000000ffff18b224 */ /* 0x000fe400078e0a18 */
[----:B------:R-:W-:Y:S02]  /*16c0*/  @!P5 LOP3.LUT R28, RZ, R26, RZ, 0x33, !PT ;  /* 0x0000001aff1cd212 */ /* 0x000fe400078e33ff */
[C---:B------:R-:W-:Y:S02]  /*16d0*/  SEL R63, R6.reuse, R19, !P6 ;  /* 0x00000013063f7207 */ /* 0x040fe40007000000 */
[----:B------:R-:W-:Y:S01]  /*16e0*/  SEL R29, R6, R7, !P6 ;  /* 0x00000007061d7207 */ /* 0x000fe20007000000 */
[----:B------:R-:W-:Y:S01]  /*16f0*/  VIADD R7, R4, 0xffffffff ;  /* 0xffffffff04077836 */ /* 0x000fe20000000000 */
[----:B------:R-:W-:-:S02]  /*1700*/  SEL R25, R6, R9, !P6 ;  /* 0x0000000906197207 */ /* 0x000fc40007000000 */
[C---:B------:R-:W-:Y:S02]  /*1710*/  SEL R19, R6.reuse, R10, !P6 ;  /* 0x0000000a06137207 */ /* 0x040fe40007000000 */
[C---:B------:R-:W-:Y:S02]  /*1720*/  SEL R27, R6.reuse, R11, !P6 ;  /* 0x0000000b061b7207 */ /* 0x040fe40007000000 */
[C---:B------:R-:W-:Y:S02]  /*1730*/  SEL R44, R6.reuse, R15, !P6 ;  /* 0x0000000f062c7207 */ /* 0x040fe40007000000 */
[C---:B------:R-:W-:Y:S02]  /*1740*/  SEL R45, R6.reuse, R17, !P6 ;  /* 0x00000011062d7207 */ /* 0x040fe40007000000 */
[C---:B------:R-:W-:Y:S02]  /*1750*/  SEL R57, R6.reuse, R14, !P6 ;  /* 0x0000000e06397207 */ /* 0x040fe40007000000 */
[----:B------:R-:W-:-:S02]  /*1760*/  SEL R65, R6, R16, !P6 ;  /* 0x0000001006417207 */ /* 0x000fc40007000000 */
[C---:B------:R-:W-:Y:S02]  /*1770*/  SEL R67, R6.reuse, R18, !P6 ;  /* 0x0000001206437207 */ /* 0x040fe40007000000 */
[C---:B------:R-:W-:Y:S02]  /*1780*/  SEL R68, R6.reuse, R20, !P6 ;  /* 0x0000001406447207 */ /* 0x040fe40007000000 */
[C---:B------:R-:W-:Y:S02]  /*1790*/  SEL R69, R6.reuse, R21, !P6 ;  /* 0x0000001506457207 */ /* 0x040fe40007000000 */
[C---:B------:R-:W-:Y:S02]  /*17a0*/  SEL R70, R6.reuse, R8, !P6 ;  /* 0x0000000806467207 */ /* 0x040fe40007000000 */
[C---:B------:R-:W-:Y:S02]  /*17b0*/  SEL R71, R6.reuse, R22, !P6 ;  /* 0x0000001606477207 */ /* 0x040fe40007000000 */
[----:B------:R-:W-:-:S02]  /*17c0*/  SEL R73, R6, R23, !P6 ;  /* 0x0000001706497207 */ /* 0x000fc40007000000 */
[----:B------:R-:W-:Y:S01]  /*17d0*/  SEL R24, R6, R24, !P6 ;  /* 0x0000001806187207 */ /* 0x000fe20007000000 */
[----:B0--3--:R-:W-:Y:S06]  /*17e0*/  BRA.U UP0, `(.L_x_5) ;  /* 0x0000000100187547 */ /* 0x009fec000b800000 */
[----:B------:R-:W-:Y:S01]  /*17f0*/  ELECT P3, URZ, PT ;  /* 0x0000000000ff782f */ /* 0x000fe20003860000 */
[----:B------:R-:W-:Y:S01]  /*1800*/  IMAD.MOV.U32 R6, RZ, RZ, 0x1 ;  /* 0x00000001ff067424 */ /* 0x000fe200078e00ff */
[----:B------:R-:W-:Y:S01]  /*1810*/  UMOV UR4, 0x40 ;  /* 0x0000004000047882 */ /* 0x000fe20000000000 */
[----:B------:R-:W-:Y:S01]  /*1820*/  UVIRTCOUNT.DEALLOC.SMPOOL 0x80 ;  /* 0x000000800000784c */ /* 0x000fe20000000000 */
[----:B------:R-:W-:-:S09]  /*1830*/  ULEA UR4, UR5, UR4, 0x18 ;  /* 0x0000000405047291 */ /* 0x000fd2000f8ec0ff */
[----:B------:R0:W-:Y:S03]  /*1840*/  @P3 STS.U8 [UR4], R6 ;  /* 0x00000006ff003988 */ /* 0x0001e60008000004 */
.L_x_5:
[----:B------:R-:W-:Y:S01]  /*1850*/  UIADD3 UR10, UPT, UPT, UR15, UR10, URZ ;  /* 0x0000000a0f0a7290 */ /* 0x000fe2000fffe0ff */
[----:B------:R-:W-:Y:S01]  /*1860*/  IMAD R96, R28, R5, RZ ;  /* 0x000000051c607224 */ /* 0x000fe200078e02ff */
[----:B------:R-:W-:Y:S01]  /*1870*/  VOTEU.ALL UP1, P2 ;  /* 0x0000000000ff7886 */ /* 0x000fe20001020000 */
[----:B------:R-:W-:Y:S01]  /*1880*/  UIADD3 UR7, UPT, UPT, UR14, 0x2000, URZ ;  /* 0x000020000e077890 */ /* 0x000fe2000fffe0ff */
[----:B------:R-:W-:Y:S01]  /*1890*/  ISETP.GE.U32.AND P3, PT, R7, 0x7ffffff0, PT ;  /* 0x7ffffff00700780c */ /* 0x000fe20003f66070 */
[----:B------:R-:W-:Y:S01]  /*18a0*/  VOTEU.ALL UP2, P2 ;  /* 0x0000000000ff7886 */ /* 0x000fe20001040000 */
[----:B------:R-:W-:Y:S01]  /*18b0*/  IMAD.SHL.U32 R56, R96, 0x2, RZ ;  /* 0x0000000260387824 */ /* 0x000fe200078e00ff */
[----:B------:R-:W-:-:S04]  /*18c0*/  @!UP1 UIADD3 UR4, UPT, UPT, -UR6, 0x100000, URZ ;  /* 0x0010000006049890 */ /* 0x000fc8000fffe1ff */
[----:B------:R-:W-:Y:S02]  /*18d0*/  @!UP1 USHF.L.U32 UR5, UR4, 0xb, URZ ;  /* 0x0000000b04059899 */ /* 0x000fe400080006ff */
[----:B------:R-:W-:Y:S01]  /*18e0*/  @!UP1 USHF.L.U32 UR4, UR4, 0x1, URZ ;  /* 0x0000000104049899 */ /* 0x000fe200080006ff */
[----:B------:R-:W-:Y:S01]  /*18f0*/  IMAD.SHL.U32 R46, R12, 0x2, RZ ;  /* 0x000000020c2e7824 */ /* 0x000fe200078e00ff */
[----:B------:R-:W-:Y:S01]  /*1900*/  STTM.x128 tmem[UR10], RZ ;  /* 0x000000ff000079ed */ /* 0x000fe200083c000a */
[----:B------:R-:W1:Y:S01]  /*1910*/  FENCE.VIEW.ASYNC.T ;  /* 0x00000000000073c6 */ /* 0x000e620000000200 */
[----:B------:R-:W-:Y:S01]  /*1920*/  UMOV UR11, UR7 ;  /* 0x00000007000b7c82 */ /* 0x000fe20008000000 */
[----:B-1----:R-:W-:Y:S01]  /*1930*/  BAR.SYNC.DEFER_BLOCKING 0x0 ;  /* 0x0000000000007b1d */ /* 0x002fe20000010000 */
[----:B0-----:R-:W-:Y:S01]  /*1940*/  IADD3 R6, P5, PT, R56, UR20, RZ ;  /* 0x0000001438067c10 */ /* 0x001fe2000ffbe0ff */
[----:B------:R-:W-:Y:S01]  /*1950*/  VIADD R5, R4, 0xfffffff7 ;  /* 0xfffffff704057836 */ /* 0x000fe20000000000 */
[----:B------:R-:W-:-:S02]  /*1960*/  PRMT R30, RZ, 0x7610, R30 ;  /* 0x00007610ff1e7816 */ /* 0x000fc4000000001e */
[----:B------:R-:W-:Y:S02]  /*1970*/  LEA.HI.X.SX32 R7, R96, UR21, 0x1, P5 ;  /* 0x0000001560077c11 */ /* 0x000fe4000a8f0eff */
[----:B------:R-:W-:Y:S01]  /*1980*/  IADD3 R8, P5, PT, R46, R6, RZ ;  /* 0x000000062e087210 */ /* 0x000fe20007fbe0ff */
[----:B------:R-:W0:Y:S02]  /*1990*/  FENCE.VIEW.ASYNC.S ;  /* 0x00000000000073c6 */ /* 0x000e240000000000 */
[----:B0-----:R0:W1:Y:S02]  /*19a0*/  @!UP2 SYNCS.EXCH.64 URZ, [UR11], UR4 ;  /* 0x000000040bffa5b2 */ /* 0x0010640008000100 */
[----:B-1----:R-:W-:Y:S01]  /*19b0*/  BAR.SYNC.DEFER_BLOCKING 0x0 ;  /* 0x0000000000007b1d */ /* 0x002fe20000010000 */
[----:B------:R-:W-:Y:S02]  /*19c0*/  PRMT R31, RZ, 0x7610, R31 ;  /* 0x00007610ff1f7816 */ /* 0x000fe4000000001f */
[----:B------:R-:W-:-:S02]  /*19d0*/  LEA.HI.X.SX32 R9, R12, R7, 0x1, P5 ;  /* 0x000000070c097211 */ /* 0x000fc400028f0eff */
[----:B------:R-:W-:Y:S01]  /*19e0*/  ISETP.GE.U32.AND P5, PT, R5, 0x7fffffe8, PT ;  /* 0x7fffffe80500780c */ /* 0x000fe20003fa6070 */
[----:B------:R-:W-:Y:S01]  /*19f0*/  VIADD R5, R4, 0xfffffff6 ;  /* 0xfffffff604057836 */ /* 0x000fe20000000000 */
[----:B------:R-:W-:Y:S01]  /*1a00*/  PRMT R32, RZ, 0x7610, R32 ;  /* 0x00007610ff207816 */ /* 0x000fe20000000020 */
[C---:B------:R-:W-:Y:S01]  /*1a10*/  IMAD.SHL.U32 R48, R12.reuse, 0x4, RZ ;  /* 0x000000040c307824 */ /* 0x040fe200078e00ff */
[C---:B------:R-:W-:Y:S01]  /*1a20*/  LEA R16, P6, R12.reuse, R6, 0x4 ;  /* 0x000000060c107211 */ /* 0x040fe200078c20ff */
[C---:B------:R-:W-:Y:S01]  /*1a30*/  IMAD.SHL.U32 R47, R12.reuse, 0x8, RZ ;  /* 0x000000080c2f7824 */ /* 0x040fe200078e00ff */
[----:B------:R-:W-:Y:S02]  /*1a40*/  PRMT R34, RZ, 0x7610, R34 ;  /* 0x00007610ff227816 */ /* 0x000fe40000000022 */
[----:B------:R-:W-:Y:S01]  /*1a50*/  PRMT R38, RZ, 0x7610, R38 ;  /* 0x00007610ff267816 */ /* 0x000fe20000000026 */
[C---:B------:R-:W-:Y:S02]  /*1a60*/  IMAD R51, R12.reuse, 0xa, RZ ;  /* 0x0000000a0c337824 */ /* 0x040fe400078e02ff */
[----:B------:R-:W-:-:S02]  /*1a70*/  IMAD R50, R12, 0x9, RZ ;  /* 0x000000090c327824 */ /* 0x000fc400078e02ff */
[----:B------:R-:W-:Y:S02]  /*1a80*/  IMAD R49, R12, 0x5, RZ ;  /* 0x000000050c317824 */ /* 0x000fe400078e02ff */
[----:B------:R-:W-:Y:S01]  /*1a90*/  VIADD R18, R4, 0xfffffff5 ;  /* 0xfffffff504127836 */ /* 0x000fe20000000000 */
[----:B------:R-:W-:Y:S01]  /*1aa0*/  PRMT R35, RZ, 0x7610, R35 ;  /* 0x00007610ff237816 */ /* 0x000fe20000000023 */
[C---:B------:R-:W-:Y:S01]  /*1ab0*/  IMAD R52, R12.reuse, 0xb, RZ ;  /* 0x0000000b0c347824 */ /* 0x040fe200078e02ff */
[----:B------:R-:W-:Y:S01]  /*1ac0*/  PRMT R39, RZ, 0x7610, R39 ;  /* 0x00007610ff277816 */ /* 0x000fe20000000027 */
[----:B------:R-:W5:Y:S01]  /*1ad0*/  @!P3 LDG.E.U16 R30, desc[UR16][R6.64] ;  /* 0x00000010061eb981 */ /* 0x000f62000c1e1500 */
[-C--:B------:R-:W-:Y:S02]  /*1ae0*/  LEA R10, P3, R12, R6.reuse, 0x2 ;  /* 0x000000060c0a7211 */ /* 0x080fe400078610ff */
[----:B------:R-:W-:Y:S01]  /*1af0*/  PRMT R40, RZ, 0x7610, R40 ;  /* 0x00007610ff287816 */ /* 0x000fe20000000028 */
[----:B------:R-:W5:Y:S01]  /*1b00*/  @!P0 LDG.E.U16 R31, desc[UR16][R8.64] ;  /* 0x00000010081f8981 */ /* 0x000f62000c1e1500 */
[----:B------:R-:W-:Y:S01]  /*1b10*/  LEA.HI.X.SX32 R11, R46, R7, 0x1, P3 ;  /* 0x000000072e0b7211 */ /* 0x000fe200018f0eff */
[C---:B------:R-:W-:Y:S01]  /*1b20*/  IMAD R53, R12.reuse, 0x6, RZ ;  /* 0x000000060c357824 */ /* 0x040fe200078e02ff */
[----:B------:R-:W-:-:S02]  /*1b30*/  LEA R14, P0, R12, R6, 0x3 ;  /* 0x000000060c0e7211 */ /* 0x000fc400078018ff */
[----:B------:R-:W-:Y:S01]  /*1b40*/  PRMT R41, RZ, 0x7610, R41 ;  /* 0x00007610ff297816 */ /* 0x000fe20000000029 */
[----:B------:R1:W5:Y:S01]  /*1b50*/  @!P1 LDG.E.U16 R32, desc[UR16][R10.64] ;  /* 0x000000100a209981 */ /* 0x000362000c1e1500 */
[----:B------:R-:W-:Y:S01]  /*1b60*/  ISETP.GE.U32.AND P3, PT, R5, 0x7fffffe7, PT ;  /* 0x7fffffe70500780c */ /* 0x000fe20003f66070 */
[----:B------:R-:W-:Y:S01]  /*1b70*/  VIADD R5, R4, 0xfffffffa ;  /* 0xfffffffa04057836 */ /* 0x000fe20000000000 */
[-C--:B------:R-:W-:Y:S01]  /*1b80*/  LEA.HI.X.SX32 R15, R48, R7.reuse, 0x1, P0 ;  /* 0x00000007300f7211 */ /* 0x080fe200000f0eff */
[C---:B------:R-:W-:Y:S01]  /*1b90*/  IMAD R55, R12.reuse, 0xc, RZ ;  /* 0x0000000c0c377824 */ /* 0x040fe200078e02ff */
[----:B------:R-:W-:Y:S01]  /*1ba0*/  LEA.HI.X.SX32 R17, R47, R7, 0x1, P6 ;  /* 0x000000072f117211 */ /* 0x000fe200030f0eff */
[C---:B------:R-:W-:Y:S01]  /*1bb0*/  IMAD R54, R12.reuse, 0x3, RZ ;  /* 0x000000030c367824 */ /* 0x040fe200078e02ff */
[----:B------:R-:W-:Y:S01]  /*1bc0*/  ISETP.GE.U32.AND P1, PT, R5, 0x7fffffeb, PT ;  /* 0x7fffffeb0500780c */ /* 0x000fe20003f26070 */
[----:B------:R2:W5:Y:S01]  /*1bd0*/  @!P4 LDG.E.U16 R34, desc[UR16][R14.64] ;  /* 0x000000100e22c981 */ /* 0x000562000c1e1500 */
[----:B0-----:R-:W0:Y:S01]  /*1be0*/  LDCU UR4, c[0x0][0x3b0] ;  /* 0x00007600ff0477ac */ /* 0x001e220008000800 */
[----:B-1----:R-:W-:-:S02]  /*1bf0*/  IMAD R11, R12, 0x12, RZ ;  /* 0x000000120c0b7824 */ /* 0x002fc400078e02ff */
[----:B------:R-:W-:Y:S01]  /*1c00*/  VIADD R9, R4, 0xfffffff4 ;  /* 0xfffffff404097836 */ /* 0x000fe20000000000 */
[----:B------:R1:W5:Y:S02]  /*1c10*/  @!P5 LDG.E.U16 R38, desc[UR16][R16.64] ;  /* 0x000000101026d981 */ /* 0x000364000c1e1500 */
[-C--:B------:R-:W-:Y:S02]  /*1c20*/  IADD3 R10, P4, PT, R11, R6.reuse, RZ ;  /* 0x000000060b0a7210 */ /* 0x080fe40007f9e0ff */
[-C--:B------:R-:W-:Y:S02]  /*1c30*/  IADD3 R8, P5, PT, R51, R6.reuse, RZ ;  /* 0x0000000633087210 */ /* 0x080fe40007fbe0ff */
[-C--:B------:R-:W-:Y:S02]  /*1c40*/  LEA.HI.X.SX32 R11, R50, R7.reuse, 0x1, P4 ;  /* 0x00000007320b7211 */ /* 0x080fe400020f0eff */
[----:B------:R-:W-:Y:S01]  /*1c50*/  ISETP.GE.U32.AND P4, PT, R9, 0x7fffffe5, PT ;  /* 0x7fffffe50900780c */ /* 0x000fe20003f86070 */
[----:B--2---:R-:W-:Y:S01]  /*1c60*/  IMAD R15, R12, 0x14, RZ ;  /* 0x000000140c0f7824 */ /* 0x004fe200078e02ff */
[----:B------:R-:W-:Y:S01]  /*1c70*/  LEA.HI.X.SX32 R9, R49, R7, 0x1, P5 ;  /* 0x0000000731097211 */ /* 0x000fe200028f0eff */
[----:B------:R-:W-:Y:S01]  /*1c80*/  VIADD R5, R4, 0xfffffffc ;  /* 0xfffffffc04057836 */ /* 0x000fe20000000000 */
[----:B------:R-:W-:Y:S01]  /*1c90*/  ISETP.GE.U32.AND P0, PT, R18, 0x7fffffe6, PT ;  /* 0x7fffffe61200780c */ /* 0x000fe20003f06070 */
[----:B-1----:R-:W-:Y:S01]  /*1ca0*/  IMAD R17, R12, 0x16, RZ ;  /* 0x000000160c117824 */ /* 0x002fe200078e02ff */
[----:B------:R-:W5:Y:S04]  /*1cb0*/  @!P3 LDG.E.U16 R39, desc[UR16][R10.64] ;  /* 0x000000100a27b981 */ /* 0x000f68000c1e1500 */
[----:B------:R1:W5:Y:S01]  /*1cc0*/  @!P1 LDG.E.U16 R35, desc[UR16][R8.64] ;  /* 0x0000001008239981 */ /* 0x000362000c1e1500 */
[----:B------:R-:W-:-:S02]  /*1cd0*/  IADD3 R14, P1, PT, R15, R6, RZ ;  /* 0x000000060f0e7210 */ /* 0x000fc40007f3e0ff */
[----:B------:R-:W-:Y:S01]  /*1ce0*/  ISETP.GE.U32.AND P5, PT, R5, 0x7fffffed, PT ;  /* 0x7fffffed0500780c */ /* 0x000fe20003fa6070 */
[----:B------:R-:W-:Y:S01]  /*1cf0*/  VIADD R5, R4, 0xfffffff9 ;  /* 0xfffffff904057836 */ /* 0x000fe20000000000 */
[-C--:B------:R-:W-:Y:S02]  /*1d00*/  IADD3 R16, P6, PT, R17, R6.reuse, RZ ;  /* 0x0000000611107210 */ /* 0x080fe40007fde0ff */
[-C--:B------:R-:W-:Y:S02]  /*1d10*/  LEA.HI.X.SX32 R15, R51, R7.reuse, 0x1, P1 ;  /* 0x00000007330f7211 */ /* 0x080fe400008f0eff */
[----:B------:R-:W-:Y:S02]  /*1d20*/  LEA.HI.X.SX32 R17, R52, R7, 0x1, P6 ;  /* 0x0000000734117211 */ /* 0x000fe400030f0eff */
[----:B------:R-:W-:Y:S01]  /*1d30*/  ISETP.GE.U32.AND P3, PT, R5, 0x7fffffea, PT ;  /* 0x7fffffea0500780c */ /* 0x000fe20003f66070 */
[----:B------:R-:W5:Y:S01]  /*1d40*/  @!P0 LDG.E.U16 R40, desc[UR16][R14.64] ;  /* 0x000000100e288981 */ /* 0x000f62000c1e1500 */
[----:B-1----:R-:W-:Y:S01]  /*1d50*/  IADD3 R8, P0, PT, R53, R6, RZ ;  /* 0x0000000635087210 */ /* 0x002fe20007f1e0ff */
[----:B------:R-:W-:-:S02]  /*1d60*/  VIADD R11, R4, 0xfffffff2 ;  /* 0xfffffff2040b7836 */ /* 0x000fc40000000000 */
[----:B------:R1:W5:Y:S01]  /*1d70*/  @!P4 LDG.E.U16 R41, desc[UR16][R16.64] ;  /* 0x000000101029c981 */ /* 0x000362000c1e1500 */
[-C--:B------:R-:W-:Y:S01]  /*1d80*/  IADD3 R10, P4, PT, R55, R6.reuse, RZ ;  /* 0x00000006370a7210 */ /* 0x080fe20007f9e0ff */
[----:B------:R-:W-:Y:S01]  /*1d90*/  VIADD R18, R4, 0xfffffff3 ;  /* 0xfffffff304127836 */ /* 0x000fe20000000000 */
[----:B------:R-:W-:Y:S02]  /*1da0*/  PRMT R33, RZ, 0x7610, R33 ;  /* 0x00007610ff217816 */ /* 0x000fe40000000021 */
[-C--:B------:R-:W-:Y:S02]  /*1db0*/  LEA.HI.X.SX32 R9, R54, R7.reuse, 0x1, P0 ;  /* 0x0000000736097211 */ /* 0x080fe400000f0eff */
[----:B------:R-:W-:Y:S02]  /*1dc0*/  ISETP.GE.U32.AND P0, PT, R11, 0x7fffffe3, PT ;  /* 0x7fffffe30b00780c */ /* 0x000fe40003f06070 */
[----:B------:R-:W-:Y:S01]  /*1dd0*/  PRMT R36, RZ, 0x7610, R36 ;  /* 0x00007610ff247816 */ /* 0x000fe20000000024 */
[C---:B-1----:R-:W-:Y:S01]  /*1de0*/  IMAD R17, R12.reuse, 0x1a, RZ ;  /* 0x0000001a0c117824 */ /* 0x042fe200078e02ff */
[----:B------:R-:W-:Y:S01]  /*1df0*/  LEA.HI.X.SX32 R11, R53, R7, 0x1, P4 ;  /* 0x00000007350b7211 */ /* 0x000fe200020f0eff */
[----:B------:R-:W-:Y:S01]  /*1e00*/  IMAD R15, R12, 0x18, RZ ;  /* 0x000000180c0f7824 */ /* 0x000fe200078e02ff */
[----:B------:R-:W-:Y:S01]  /*1e10*/  ISETP.GE.U32.AND P1, PT, R18, 0x7fffffe4, PT ;  /* 0x7fffffe41200780c */ /* 0x000fe20003f26070 */
[----:B------:R1:W5:Y:S01]  /*1e20*/  @!P5 LDG.E.U16 R33, desc[UR16][R8.64] ;  /* 0x000000100821d981 */ /* 0x000362000c1e1500 */
[----:B------:R-:W-:Y:S01]  /*1e30*/  IMAD R58, R12, 0xd, RZ ;  /* 0x0000000d0c3a7824 */ /* 0x000fe200078e02ff */
[----:B------:R-:W-:-:S02]  /*1e40*/  IADD3 R16, P5, PT, R17, R6, RZ ;  /* 0x0000000611107210 */ /* 0x000fc40007fbe0ff */
[----:B------:R-:W-:Y:S01]  /*1e50*/  LOP3.LUT R59, R3, 0xf, RZ, 0xc0, !PT ;  /* 0x0000000f033b7812 */ /* 0x000fe200078ec0ff */
[----:B------:R-:W5:Y:S01]  /*1e60*/  @!P3 LDG.E.U16 R36, desc[UR16][R10.64] ;  /* 0x000000100a24b981 */ /* 0x000f62000c1e1500 */
[----:B------:R-:W-:Y:S01]  /*1e70*/  IADD3 R14, P3, PT, R15, R6, RZ ;  /* 0x000000060f0e7210 */ /* 0x000fe20007f7e0ff */
[----:B------:R-:W-:Y:S01]  /*1e80*/  VIADD R5, R4, 0xfffffff8 ;  /* 0xfffffff804057836 */ /* 0x000fe20000000000 */
[----:B------:R-:W-:Y:S02]  /*1e90*/  PRMT R43, RZ, 0x7610, R43 ;  /* 0x00007610ff2b7816 */ /* 0x000fe4000000002b */
[----:B------:R-:W-:Y:S01]  /*1ea0*/  LEA.HI.X.SX32 R17, R58, R7, 0x1, P5 ;  /* 0x000000073a117211 */ /* 0x000fe200028f0eff */
[----:B-1----:R-:W-:Y:S01]  /*1eb0*/  IMAD R8, R59, R13, RZ ;  /* 0x0000000d3b087224 */ /* 0x002fe200078e02ff */
[----:B------:R-:W-:Y:S02]  /*1ec0*/  PRMT R42, RZ, 0x7610, R42 ;  /* 0x00007610ff2a7816 */ /* 0x000fe4000000002a */
[----:B------:R-:W-:Y:S01]  /*1ed0*/  LEA.HI.X.SX32 R15, R55, R7, 0x1, P3 ;  /* 0x00000007370f7211 */ /* 0x000fe200018f0eff */
[----:B------:R1:W5:Y:S01]  /*1ee0*/  @!P0 LDG.E.U16 R43, desc[UR16][R16.64] ;  /* 0x00000010102b8981 */ /* 0x000362000c1e1500 */
[----:B------:R-:W-:Y:S01]  /*1ef0*/  ISETP.GE.U32.AND P4, PT, R5, 0x7fffffe9, PT ;  /* 0x7fffffe90500780c */ /* 0x000fe20003f86070 */
[----:B0-----:R-:W-:Y:S01]  /*1f00*/  IMAD R9, R25, UR4, RZ ;  /* 0x0000000419097c24 */ /* 0x001fe2000f8e02ff */
[----:B------:R-:W-:Y:S01]  /*1f10*/  LEA R72, P0, R8, UR22, 0x1 ;  /* 0x0000001608487c11 */ /* 0x000fe2000f8008ff */
[----:B------:R-:W-:Y:S01]  /*1f20*/  VIADD R5, R4, 0xfffffff1 ;  /* 0xfffffff104057836 */ /* 0x000fe20000000000 */
[----:B------:R0:W5:Y:S01]  /*1f30*/  @!P1 LDG.E.U16 R42, desc[UR16][R14.64] ;  /* 0x000000100e2a9981 */ /* 0x000162000c1e1500 */
[----:B------:R-:W-:Y:S01]  /*1f40*/  IMAD R60, R12, 0xe, RZ ;  /* 0x0000000e0c3c7824 */ /* 0x000fe200078e02ff */
[----:B------:R-:W-:Y:S01]  /*1f50*/  LEA.HI.X.SX32 R66, R8, UR23, 0x1, P0 ;  /* 0x0000001708427c11 */ /* 0x000fe200080f0eff */
[----:B------:R-:W-:-:S02]  /*1f60*/  VIADD R64, R4, 0xfffffff0 ;  /* 0xfffffff004407836 */ /* 0x000fc40000000000 */
[----:B-1----:R-:W-:Y:S02]  /*1f70*/  IMAD R16, R19, UR4, RZ ;  /* 0x0000000413107c24 */ /* 0x002fe4000f8e02ff */
[----:B------:R-:W-:Y:S01]  /*1f80*/  IMAD R19, R44, UR4, RZ ;  /* 0x000000042c137c24 */ /* 0x000fe2000f8e02ff */
[----:B------:R-:W-:Y:S01]  /*1f90*/  LEA R44, P5, R9, R72, 0x1 ;  /* 0x00000048092c7211 */ /* 0x000fe200078a08ff */
[C---:B0-----:R-:W-:Y:S01]  /*1fa0*/  IMAD R15, R12.reuse, 0x1e, RZ ;  /* 0x0000001e0c0f7824 */ /* 0x041fe200078e02ff */
[----:B------:R-:W-:Y:S01]  /*1fb0*/  ISETP.GE.U32.AND P3, PT, R5, 0x7fffffe2, PT ;  /* 0x7fffffe20500780c */ /* 0x000fe20003f66070 */
[----:B------:R-:W-:Y:S01]  /*1fc0*/  IMAD R61, R12, 0x7, RZ ;  /* 0x000000070c3d7824 */ /* 0x000fe200078e02ff */
[-C--:B------:R-:W-:Y:S01]  /*1fd0*/  IADD3 R8, P6, PT, R60, R6.reuse, RZ ;  /* 0x000000063c087210 */ /* 0x080fe20007fde0ff */
[----:B------:R-:W-:Y:S01]  /*1fe0*/  IMAD R17, R27, UR4, RZ ;  /* 0x000000041b117c24 */ /* 0x000fe2000f8e02ff */
[----:B------:R-:W-:Y:S01]  /*1ff0*/  IADD3 R14, P0, PT, R15, R6, RZ ;  /* 0x000000060f0e7210 */ /* 0x000fe20007f1e0ff */
[----:B------:R-:W-:Y:S01]  /*2000*/  IMAD R5, R12, 0xf, RZ ;  /* 0x0000000f0c057824 */ /* 0x000fe200078e02ff */
[----:B------:R-:W-:Y:S01]  /*2010*/  ISETP.GE.U32.AND P1, PT, R64, 0x7fffffe1, PT ;  /* 0x7fffffe14000780c */ /* 0x000fe20003f26070 */
[----:B------:R-:W-:-:S02]  /*2020*/  IMAD R11, R12, 0x1c, RZ ;  /* 0x0000001c0c0b7824 */ /* 0x000fc400078e02ff */
[----:B------:R-:W-:Y:S01]  /*2030*/  IMAD R20, R45, UR4, RZ ;  /* 0x000000042d147c24 */ /* 0x000fe2000f8e02ff */
[----:B------:R-:W-:Y:S02]  /*2040*/  LEA.HI.X.SX32 R45, R9, R66, 0x1, P5 ;  /* 0x00000042092d7211 */ /* 0x000fe400028f0eff */
[-C--:B------:R-:W-:Y:S02]  /*2050*/  LEA.HI.X.SX32 R9, R61, R7.reuse, 0x1, P6 ;  /* 0x000000073d097211 */ /* 0x080fe400030f0eff */
[-C--:B------:R-:W-:Y:S02]  /*2060*/  LEA R93, P6, R16, R72.reuse, 0x1 ;  /* 0x00000048105d7211 */ /* 0x080fe400078c08ff */
[----:B------:R-:W-:Y:S02]  /*2070*/  LEA R91, P5, R17, R72, 0x1 ;  /* 0x00000048115b7211 */ /* 0x000fe400078a08ff */
[----:B------:R-:W-:Y:S02]  /*2080*/  LEA.HI.X.SX32 R15, R5, R7, 0x1, P0 ;  /* 0x00000007050f7211 */ /* 0x000fe400000f0eff */
[----:B------:R-:W-:-:S02]  /*2090*/  IADD3 R10, P0, PT, R11, R6, RZ ;  /* 0x000000060b0a7210 */ /* 0x000fc40007f1e0ff */
[-C--:B------:R-:W-:Y:S02]  /*20a0*/  LEA.HI.X.SX32 R94, R16, R66.reuse, 0x1, P6 ;  /* 0x00000042105e7211 */ /* 0x080fe400030f0eff */
[----:B------:R-:W-:Y:S02]  /*20b0*/  LEA.HI.X.SX32 R92, R17, R66, 0x1, P5 ;  /* 0x00000042115c7211 */ /* 0x000fe400028f0eff */
[----:B------:R-:W-:Y:S02]  /*20c0*/  PRMT R37, RZ, 0x7610, R37 ;  /* 0x00007610ff257816 */ /* 0x000fe40000000025 */
[----:B------:R-:W-:Y:S02]  /*20d0*/  PRMT R16, RZ, 0x7610, R16 ;  /* 0x00007610ff107816 */ /* 0x000fe40000000010 */
[----:B------:R-:W-:Y:S02]  /*20e0*/  PRMT R17, RZ, 0x7610, R17 ;  /* 0x00007610ff117816 */ /* 0x000fe40000000011 */
[----:B------:R-:W-:Y:S01]  /*20f0*/  LEA.HI.X.SX32 R11, R60, R7, 0x1, P0 ;  /* 0x000000073c0b7211 */ /* 0x000fe200000f0eff */
[----:B------:R0:W5:Y:S04]  /*2100*/  @!P4 LDG.E.U16 R37, desc[UR16][R8.64] ;  /* 0x000000100825c981 */ /* 0x000168000c1e1500 */
[----:B------:R0:W5:Y:S04]  /*2110*/  @!P3 LDG.E.U16 R16, desc[UR16][R10.64] ;  /* 0x000000100a10b981 */ /* 0x000168000c1e1500 */
[----:B------:R0:W5:Y:S01]  /*2120*/  @!P1 LDG.E.U16 R17, desc[UR16][R14.64] ;  /* 0x000000100e119981 */ /* 0x000162000c1e1500 */
[----:B------:R-:W-:Y:S01]  /*2130*/  IMAD R22, R63, UR4, RZ ;  /* 0x000000043f167c24 */ /* 0x000fe2000f8e02ff */
[-C--:B------:R-:W-:Y:S01]  /*2140*/  LEA R87, P6, R19, R72.reuse, 0x1 ;  /* 0x0000004813577211 */ /* 0x080fe200078c08ff */
[----:B------:R-:W-:Y:S01]  /*2150*/  IMAD R18, R29, UR4, RZ ;  /* 0x000000041d127c24 */ /* 0x000fe2000f8e02ff */
[C---:B------:R-:W-:Y:S01]  /*2160*/  LEA R85, P5, R20.reuse, R72, 0x1 ;  /* 0x0000004814557211 */ /* 0x040fe200078a08ff */
[----:B------:R-:W-:Y:S01]  /*2170*/  IMAD R23, R65, UR4, RZ ;  /* 0x0000000441177c24 */ /* 0x000fe2000f8e02ff */
[-C--:B------:R-:W-:Y:S01]  /*2180*/  LEA.HI.X.SX32 R88, R19, R66.reuse, 0x1, P6 ;  /* 0x0000004213587211 */ /* 0x080fe200030f0eff */
[----:B------:R-:W-:Y:S01]  /*2190*/  IMAD R21, R57, UR4, RZ ;  /* 0x0000000439157c24 */ /* 0x000fe2000f8e02ff */
[----:B------:R-:W-:Y:S01]  /*21a0*/  LEA.HI.X.SX32 R86, R20, R66, 0x1, P5 ;  /* 0x0000004214567211 */ /* 0x000fe200028f0eff */
[----:B------:R-:W-:Y:S01]  /*21b0*/  IMAD R27, R69, UR4, RZ ;  /* 0x00000004451b7c24 */ /* 0x000fe2000f8e02ff */
[----:B------:R-:W-:-:S02]  /*21c0*/  LEA R89, P0, R18, R72, 0x1 ;  /* 0x0000004812597211 */ /* 0x000fc400078008ff */
[-C--:B------:R-:W-:Y:S02]  /*21d0*/  LEA R81, P6, R22, R72.reuse, 0x1 ;  /* 0x0000004816517211 */ /* 0x080fe400078c08ff */
[----:B------:R-:W-:Y:S01]  /*21e0*/  LEA R79, P5, R23, R72, 0x1 ;  /* 0x00000048174f7211 */ /* 0x000fe200078a08ff */
[----:B------:R-:W-:Y:S01]  /*21f0*/  VIADD R62, R4, 0xf ;  /* 0x0000000f043e7836 */ /* 0x000fe20000000000 */
[-C--:B------:R-:W-:Y:S01]  /*2200*/  LEA.HI.X.SX32 R90, R18, R66.reuse, 0x1, P0 ;  /* 0x00000042125a7211 */ /* 0x080fe200000f0eff */
[----:B------:R-:W-:Y:S01]  /*2210*/  IMAD R25, R67, UR4, RZ ;  /* 0x0000000443197c24 */ /* 0x000fe2000f8e02ff */
[-C--:B------:R-:W-:Y:S02]  /*2220*/  LEA.HI.X.SX32 R82, R22, R66.reuse, 0x1, P6 ;  /* 0x0000004216527211 */ /* 0x080fe400030f0eff */
[----:B------:R-:W-:Y:S01]  /*2230*/  LEA.HI.X.SX32 R80, R23, R66, 0x1, P5 ;  /* 0x0000004217507211 */ /* 0x000fe200028f0eff */
[----:B------:R-:W-:Y:S01]  /*2240*/  IMAD R26, R68, UR4, RZ ;  /* 0x00000004441a7c24 */ /* 0x000fe2000f8e02ff */
[----:B------:R-:W-:-:S02]  /*2250*/  LEA R83, P0, R21, R72, 0x1 ;  /* 0x0000004815537211 */ /* 0x000fc400078008ff */
[----:B------:R-:W-:Y:S01]  /*2260*/  LEA R22, P5, R27, R72, 0x1 ;  /* 0x000000481b167211 */ /* 0x000fe200078a08ff */
[----:B------:R-:W-:Y:S01]  /*2270*/  IMAD R28, R70, UR4, RZ ;  /* 0x00000004461c7c24 */ /* 0x000fe2000f8e02ff */
[-C--:B------:R-:W-:Y:S01]  /*2280*/  LEA.HI.X.SX32 R84, R21, R66.reuse, 0x1, P0 ;  /* 0x0000004215547211 */ /* 0x080fe200000f0eff */
[----:B------:R-:W-:Y:S01]  /*2290*/  IMAD R29, R71, UR4, RZ ;  /* 0x00000004471d7c24 */ /* 0x000fe2000f8e02ff */
[----:B------:R-:W-:Y:S01]  /*22a0*/  LEA.HI.X.SX32 R23, R27, R66, 0x1, P5 ;  /* 0x000000421b177211 */ /* 0x000fe200028f0eff */
[----:B------:R-:W-:Y:S01]  /*22b0*/  IMAD R5, R73, UR4, RZ ;  /* 0x0000000449057c24 */ /* 0x000fe2000f8e02ff */
[----:B------:R-:W-:Y:S01]  /*22c0*/  LEA R77, P0, R25, R72, 0x1 ;  /* 0x00000048194d7211 */ /* 0x000fe200078008ff */
[----:B------:R-:W-:Y:S01]  /*22d0*/  IMAD R24, R24, UR4, RZ ;  /* 0x0000000418187c24 */ /* 0x000fe2000f8e02ff */
[----:B------:R-:W-:Y:S01]  /*22e0*/  ISETP.GT.AND P5, PT, R62, 0xf, PT ;  /* 0x0000000f3e00780c */ /* 0x000fe20003fa4270 */
[----:B------:R-:W-:-:S04]  /*22f0*/  @!UP1 UIADD3 UR4, UPT, UPT, -UR6, 0x100000, URZ ;  /* 0x0010000006049890 */ /* 0x000fc8000fffe1ff */
[----:B------:R-:W-:Y:S02]  /*2300*/  @!UP1 USHF.L.U32 UR5, UR4, 0xb, URZ ;  /* 0x0000000b04059899 */ /* 0x000fe400080006ff */
[----:B------:R-:W-:Y:S01]  /*2310*/  @!UP1 USHF.L.U32 UR4, UR4, 0x1, URZ ;  /* 0x0000000104049899 */ /* 0x000fe200080006ff */
[----:B------:R-:W-:Y:S02]  /*2320*/  LEA R76, P6, R26, R72, 0x1 ;  /* 0x000000481a4c7211 */ /* 0x000fe400078c08ff */
[----:B------:R-:W-:Y:S02]  /*2330*/  LEA.HI.X.SX32 R78, R25, R66, 0x1, P0 ;  /* 0x00000042194e7211 */ /* 0x000fe400000f0eff */
[----:B------:R-:W-:Y:S02]  /*2340*/  LEA R20, P0, R28, R72, 0x1 ;  /* 0x000000481c147211 */ /* 0x000fe400078008ff */
[----:B------:R-:W-:Y:S01]  /*2350*/  LEA.HI.X.SX32 R25, R26, R66, 0x1, P6 ;  /* 0x000000421a197211 */ /* 0x000fe200030f0eff */
[----:B------:R-:W-:Y:S01]  /*2360*/  VOTEU.ALL UP1, P2 ;  /* 0x0000000000ff7886 */ /* 0x000fe20001020000 */
[----:B------:R-:W-:-:S02]  /*2370*/  LEA R18, P6, R29, R72, 0x1 ;  /* 0x000000481d127211 */ /* 0x000fc400078c08ff */
[----:B------:R-:W-:Y:S02]  /*2380*/  LEA.HI.X.SX32 R21, R28, R66, 0x1, P0 ;  /* 0x000000421c157211 */ /* 0x000fe400000f0eff */
[----:B------:R-:W-:Y:S01]  /*2390*/  LEA R74, P0, R5, R72, 0x1 ;  /* 0x00000048054a7211 */ /* 0x000fe200078008ff */
[----:B------:R0:W1:Y:S01]  /*23a0*/  @!UP1 SYNCS.EXCH.64 URZ, [UR14+0x2008], UR4 ;  /* 0x002008040eff95b2 */ /* 0x0000620008000100 */
[----:B------:R-:W-:Y:S02]  /*23b0*/  LEA.HI.X.SX32 R19, R29, R66, 0x1, P6 ;  /* 0x000000421d137211 */ /* 0x000fe400030f0eff */
[----:B------:R-:W-:Y:S02]  /*23c0*/  LEA R72, P6, R24, R72, 0x1 ;  /* 0x0000004818487211 */ /* 0x000fe400078c08ff */
[----:B------:R-:W-:Y:S02]  /*23d0*/  LEA.HI.X.SX32 R75, R5, R66, 0x1, P0 ;  /* 0x00000042054b7211 */ /* 0x000fe400000f0eff */
[----:B------:R-:W-:-:S02]  /*23e0*/  ISETP.LT.AND P0, PT, R59, R4, P5 ;  /* 0x000000043b00720c */ /* 0x000fc40002f01270 */
[----:B------:R-:W-:Y:S01]  /*23f0*/  LEA.HI.X.SX32 R73, R24, R66, 0x1, P6 ;  /* 0x0000004218497211 */ /* 0x000fe200030f0eff */
[----:B0-----:R-:W-:Y:S10]  /*2400*/  @!P5 BRA `(.L_x_6) ;  /* 0x000000000024d947 */ /* 0x001ff40003800000 */
[----:B-----5:R-:W-:Y:S02]  /*2410*/  PRMT R4, R30, 0x5410, R31 ;  /* 0x000054101e047816 */ /* 0x020fe4000000001f */
[----:B------:R-:W-:Y:S02]  /*2420*/  PRMT R5, R32, 0x5410, R33 ;  /* 0x0000541020057816 */ /* 0x000fe40000000021 */
[----:B------:R-:W-:Y:S02]  /*2430*/  PRMT R6, R34, 0x5410, R35 ;  /* 0x0000541022067816 */ /* 0x000fe40000000023 */
[----:B------:R-:W-:Y:S02]  /*2440*/  PRMT R7, R36, 0x5410, R37 ;  /* 0x0000541024077816 */ /* 0x000fe40000000025 */
[----:B------:R-:W-:Y:S02]  /*2450*/  PRMT R8, R38, 0x5410, R39 ;  /* 0x0000541026087816 */ /* 0x000fe40000000027 */
[----:B------:R-:W-:-:S02]  /*2460*/  PRMT R9, R40, 0x5410, R41 ;  /* 0x0000541028097816 */ /* 0x000fc40000000029 */
[----:B------:R-:W-:Y:S02]  /*2470*/  PRMT R10, R42, 0x5410, R43 ;  /* 0x000054102a0a7816 */ /* 0x000fe4000000002b */
[----:B------:R-:W-:-:S04]  /*2480*/  PRMT R11, R16, 0x5410, R17 ;  /* 0x00005410100b7816 */ /* 0x000fc80000000011 */
[----:B------:R0:W-:Y:S03]  /*2490*/  STTM.x8 tmem[UR10+0x80], R4 ;  /* 0x00008004000079ed */ /* 0x0001e600081c000a */
.L_x_6:
[----:B------:R-:W2:Y:S01]  /*24a0*/  FENCE.VIEW.ASYNC.T ;  /* 0x00000000000073c6 */ /* 0x000ea20000000200 */
[----:B0-----:R-:W-:Y:S01]  /*24b0*/  PRMT R4, RZ, 0x7610, R4 ;  /* 0x00007610ff047816 */ /* 0x001fe20000000004 */
[----:B-12---:R-:W-:Y:S01]  /*24c0*/  BAR.SYNC.DEFER_BLOCKING 0x0 ;  /* 0x0000000000007b1d */ /* 0x006fe20000010000 */
[----:B------:R-:W-:Y:S01]  /*24d0*/  PRMT R5, RZ, 0x7610, R5 ;  /* 0x00007610ff057816 */ /* 0x000fe20000000005 */
[----:B-----5:R-:W-:Y:S01]  /*24e0*/  IMAD.MOV.U32 R42, RZ, RZ, R93 ;  /* 0x000000ffff2a7224 */ /* 0x020fe200078e005d */
[----:B------:R-:W-:Y:S01]  /*24f0*/  PRMT R6, RZ, 0x7610, R6 ;  /* 0x00007610ff067816 */ /* 0x000fe20000000006 */
[----:B------:R-:W-:Y:S01]  /*2500*/  IMAD.MOV.U32 R43, RZ, RZ, R94 ;  /* 0x000000ffff2b7224 */ /* 0x000fe200078e005e */
        /* <DEDUP_REMOVED lines=26> */
[----:B------:R-:W2:Y:S01]  /*26b0*/  @P0 LDG.E.U16 R4, desc[UR16][R44.64] ;  /* 0x000000102c040981 */ /* 0x000ea2000c1e1500 */
[----:B------:R-:W-:Y:S01]  /*26c0*/  IMAD.MOV.U32 R29, RZ, RZ, R80 ;  /* 0x000000ffff1d7224 */ /* 0x000fe200078e0050 */
[----:B------:R-:W0:Y:S01]  /*26d0*/  LDCU UR4, c[0x0][0x3a0] ;  /* 0x00007400ff0477ac */ /* 0x000e220008000800 */
[----:B------:R-:W-:Y:S01]  /*26e0*/  IMAD.MOV.U32 R26, RZ, RZ, R77 ;  /* 0x000000ffff1a7224 */ /* 0x000fe200078e004d */
[----:B------:R-:W3:Y:S01]  /*26f0*/  @P0 LDG.E.U16 R5, desc[UR16][R42.64] ;  /* 0x000000102a050981 */ /* 0x000ee2000c1e1500 */
[----:B------:R-:W-:-:S02]  /*2700*/  IMAD.MOV.U32 R27, RZ, RZ, R78 ;  /* 0x000000ffff1b7224 */ /* 0x000fc400078e004e */
[----:B------:R-:W-:Y:S01]  /*2710*/  IMAD.MOV.U32 R24, RZ, RZ, R76 ;  /* 0x000000ffff187224 */ /* 0x000fe200078e004c */
[----:B------:R-:W4:Y:S01]  /*2720*/  @P0 LDG.E.U16 R6, desc[UR16][R40.64] ;  /* 0x0000001028060981 */ /* 0x000f22000c1e1500 */
[----:B------:R-:W-:Y:S02]  /*2730*/  IMAD.MOV.U32 R16, RZ, RZ, R74 ;  /* 0x000000ffff107224 */ /* 0x000fe400078e004a */
[----:B------:R-:W-:Y:S01]  /*2740*/  IMAD.MOV.U32 R17, RZ, RZ, R75 ;  /* 0x000000ffff117224 */ /* 0x000fe200078e004b */
[----:B------:R-:W4:Y:S01]  /*2750*/  @P0 LDG.E.U16 R7, desc[UR16][R38.64] ;  /* 0x0000001026070981 */ /* 0x000f22000c1e1500 */
[----:B------:R-:W-:Y:S02]  /*2760*/  IMAD.MOV.U32 R14, RZ, RZ, R72 ;  /* 0x000000ffff0e7224 */ /* 0x000fe400078e0048 */
[----:B------:R-:W-:Y:S01]  /*2770*/  IMAD.MOV.U32 R15, RZ, RZ, R73 ;  /* 0x000000ffff0f7224 */ /* 0x000fe200078e0049 */
[----:B------:R-:W4:Y:S04]  /*2780*/  @P0 LDG.E.U16 R8, desc[UR16][R36.64] ;  /* 0x0000001024080981 */ /* 0x000f28000c1e1500 */
        /* <DEDUP_REMOVED lines=10> */
[----:B------:R-:W4:Y:S01]  /*2830*/  @P0 LDG.E.U16 R71, desc[UR16][R14.64] ;  /* 0x000000100e470981 */ /* 0x000f22000c1e1500 */
[----:B------:R-:W-:Y:S01]  /*2840*/  SHF.R.S32.HI R72, RZ, 0x6, R3 ;  /* 0x00000006ff487819 */ /* 0x000fe20000011403 */
[----:B------:R-:W-:-:S03]  /*2850*/  IMAD.SHL.U32 R3, R3, 0x2, RZ ;  /* 0x0000000203037824 */ /* 0x000fc600078e00ff */
[----:B------:R-:W-:-:S04]  /*2860*/  SGXT R72, R72, 0x1 ;  /* 0x000000014848781a */ /* 0x000fc80000000200 */
[----:B------:R-:W-:Y:S02]  /*2870*/  LOP3.LUT R72, R72, 0x90, RZ, 0xc0, !PT ;  /* 0x0000009048487812 */ /* 0x000fe400078ec0ff */
[----:B------:R-:W-:Y:S02]  /*2880*/  SHF.R.S32.HI R57, RZ, 0x1f, R96 ;  /* 0x0000001fff397819 */ /* 0x000fe40000011460 */
[----:B------:R-:W-:Y:S01]  /*2890*/  LOP3.LUT R72, R72, 0x7e, R3, 0x78, !PT ;  /* 0x0000007e48487812 */ /* 0x000fe200078e7803 */
[----:B0-----:R-:W-:Y:S01]  /*28a0*/  UIADD3 UR5, UPT, UPT, UR4, 0xf, URZ ;  /* 0x0000000f04057890 */ /* 0x001fe2000fffe0ff */
[----:B------:R-:W-:Y:S01]  /*28b0*/  SHF.L.U64.HI R57, R96, 0x1, R57 ;  /* 0x0000000160397819 */ /* 0x000fe20000010239 */
[----:B------:R-:W-:Y:S02]  /*28c0*/  IMAD.SHL.U32 R81, R12, 0x10, RZ ;  /* 0x000000100c517824 */ /* 0x000fe400078e00ff */
[----:B------:R-:W-:Y:S02]  /*28d0*/  USHF.R.S32.HI UR4, URZ, 0x1f, UR5 ;  /* 0x0000001fff047899 */ /* 0x000fe40008011405 */
[----:B------:R-:W-:-:S02]  /*28e0*/  IMAD.WIDE R56, R81, 0x2, R56 ;  /* 0x0000000251387825 */ /* 0x000fc400078e0238 */
[----:B------:R-:W-:Y:S01]  /*28f0*/  ULEA.HI UR4, UR4, UR5, URZ, 0x4 ;  /* 0x0000000504047291 */ /* 0x000fe2000f8f20ff */
[----:B------:R-:W-:Y:S02]  /*2900*/  ISETP.NE.U32.AND P0, PT, R95, RZ, PT ;  /* 0x000000ff5f00720c */ /* 0x000fe40003f05070 */
[----:B------:R-:W-:Y:S01]  /*2910*/  IADD3 R85, P1, PT, R56, UR20, RZ ;  /* 0x0000001438557c10 */ /* 0x000fe2000ff3e0ff */
[----:B------:R-:W-:-:S03]  /*2920*/  USHF.R.S32.HI UR4, URZ, 0x4, UR4 ;  /* 0x00000004ff047899 */ /* 0x000fc60008011404 */
[----:B------:R-:W-:Y:S01]  /*2930*/  IADD3.X R80, PT, PT, R57, UR21, RZ, P1, !PT ;  /* 0x0000001539507c10 */ /* 0x000fe20008ffe4ff */
[----:B------:R-:W-:Y:S01]  /*2940*/  UISETP.LT.AND UP1, UPT, UR4, 0x1, UPT ;  /* 0x000000010400788c */ /* 0x000fe2000bf21270 */
[----:B------:R-:W-:-:S03]  /*2950*/  ISETP.LT.OR P1, PT, R62, 0x10, P0 ;  /* 0x000000103e00780c */ /* 0x000fc60000721670 */
[----:B------:R-:W-:Y:S01]  /*2960*/  USEL UR4, UR4, 0x1, !UP1 ;  /* 0x0000000104047887 */ /* 0x000fe2000c800000 */
[----:B------:R-:W-:-:S03]  /*2970*/  SHF.R.S32.HI R3, RZ, 0x1f, R12 ;  /* 0x0000001fff037819 */ /* 0x000fc6000001140c */
[----:B------:R-:W-:Y:S02]  /*2980*/  UIADD3 UR9, UPT, UPT, UR4, -0x1, URZ ;  /* 0xffffffff04097890 */ /* 0x000fe4000fffe0ff */
[----:B------:R-:W-:Y:S02]  /*2990*/  UIADD3 UR18, UPT, UPT, UR15, 0x80, URZ ;  /* 0x000000800f127890 */ /* 0x000fe4000fffe0ff */
[----:B------:R-:W-:Y:S01]  /*29a0*/  UISETP.NE.U32.AND UP1, UPT, UR9, URZ, UPT ;  /* 0x000000ff0900728c */ /* 0x000fe2000bf25070 */
[----:B------:R-:W-:Y:S01]  /*29b0*/  IMAD.SHL.U32 R83, R13, 0x10, RZ ;  /* 0x000000100d537824 */ /* 0x000fe200078e00ff */
[C---:B------:R-:W-:Y:S01]  /*29c0*/  SHF.L.U64.HI R115, R12.reuse, 0x1, R3 ;  /* 0x000000010c737819 */ /* 0x040fe20000010203 */
[----:B------:R-:W-:Y:S01]  /*29d0*/  IMAD R82, R12, 0xf, RZ ;  /* 0x0000000f0c527824 */ /* 0x000fe200078e02ff */
[----:B------:R-:W-:Y:S02]  /*29e0*/  SHF.R.S32.HI R3, RZ, 0x1f, R46 ;  /* 0x0000001fff037819 */ /* 0x000fe4000001142e */
[----:B------:R-:W-:-:S02]  /*29f0*/  SHF.R.S32.HI R12, RZ, 0x1f, R51 ;  /* 0x0000001fff0c7819 */ /* 0x000fc40000011433 */
[----:B------:R-:W-:Y:S02]  /*2a00*/  SHF.R.S32.HI R56, RZ, 0x1f, R55 ;  /* 0x0000001fff387819 */ /* 0x000fe40000011437 */
[----:B------:R-:W-:Y:S01]  /*2a10*/  SHF.R.S32.HI R13, RZ, 0x1f, R58 ;  /* 0x0000001fff0d7819 */ /* 0x000fe2000001143a */
[----:B--2---:R-:W-:Y:S04]  /*2a20*/  STS.U16 [R72+UR14], R4 ;  /* 0x0000000448007988 */ /* 0x004fe8000800040e */
[----:B---3--:R0:W-:Y:S04]  /*2a30*/  STS.U16 [R72+UR14+0x100], R5 ;  /* 0x0001000548007988 */ /* 0x0081e8000800040e */
[----:B----4-:R-:W-:Y:S04]  /*2a40*/  STS.U16 [R72+UR14+0x200], R6 ;  /* 0x0002000648007988 */ /* 0x010fe8000800040e */
[----:B------:R1:W-:Y:S04]  /*2a50*/  STS.U16 [R72+UR14+0x300], R7 ;  /* 0x0003000748007988 */ /* 0x0003e8000800040e */
[----:B------:R2:W-:Y:S04]  /*2a60*/  STS.U16 [R72+UR14+0x400], R8 ;  /* 0x0004000848007988 */ /* 0x0005e8000800040e */
[----:B------:R-:W-:Y:S04]  /*2a70*/  STS.U16 [R72+UR14+0x500], R9 ;  /* 0x0005000948007988 */ /* 0x000fe8000800040e */
[----:B------:R3:W-:Y:S04]  /*2a80*/  STS.U16 [R72+UR14+0x600], R10 ;  /* 0x0006000a48007988 */ /* 0x0007e8000800040e */
        /* <DEDUP_REMOVED lines=8> */
[----:B------:R2:W-:Y:S01]  /*2b10*/  STS.U16 [R72+UR14+0xf00], R71 ;  /* 0x000f004748007988 */ /* 0x0005e2000800040e */
[----:B------:R0:W-:Y:S06]  /*2b20*/  MEMBAR.ALL.CTA ;  /* 0x0000000000007992 */ /* 0x0001ec0000008000 */
[----:B0-----:R-:W0:Y:S01]  /*2b30*/  FENCE.VIEW.ASYNC.S ;  /* 0x00000000000073c6 */ /* 0x001e220000000000 */
[----:B------:R-:W-:-:S02]  /*2b40*/  SHF.R.S32.HI R5, RZ, 0x1f, R54 ;  /* 0x0000001fff057819 */ /* 0x000fc40000011436 */
[----:B-1----:R-:W-:Y:S02]  /*2b50*/  SHF.R.S32.HI R7, RZ, 0x1f, R48 ;  /* 0x0000001fff077819 */ /* 0x002fe40000011430 */
[----:B------:R-:W-:Y:S02]  /*2b60*/  SHF.R.S32.HI R4, RZ, 0x1f, R49 ;  /* 0x0000001fff047819 */ /* 0x000fe40000011431 */
[----:B------:R-:W-:Y:S02]  /*2b70*/  SHF.R.S32.HI R6, RZ, 0x1f, R53 ;  /* 0x0000001fff067819 */ /* 0x000fe40000011435 */
[----:B--2---:R-:W-:Y:S02]  /*2b80*/  SHF.R.S32.HI R8, RZ, 0x1f, R61 ;  /* 0x0000001fff087819 */ /* 0x004fe4000001143d */
[----:B---3--:R-:W-:Y:S02]  /*2b90*/  SHF.R.S32.HI R10, RZ, 0x1f, R47 ;  /* 0x0000001fff0a7819 */ /* 0x008fe4000001142f */
[----:B------:R-:W-:-:S02]  /*2ba0*/  SHF.R.S32.HI R9, RZ, 0x1f, R50 ;  /* 0x0000001fff097819 */ /* 0x000fc40000011432 */
[----:B----4-:R-:W-:Y:S01]  /*2bb0*/  SHF.R.S32.HI R11, RZ, 0x1f, R52 ;  /* 0x0000001fff0b7819 */ /* 0x010fe20000011434 */
[----:B0-----:R-:W-:Y:S06]  /*2bc0*/  BAR.SYNC.DEFER_BLOCKING 0x0 ;  /* 0x0000000000007b1d */ /* 0x001fec0000010000 */
[----:B------:R-:W-:Y:S05]  /*2bd0*/  @P1 BRA `(.L_x_7) ;  /* 0x00000000002c1947 */ /* 0x000fea0003800000 */
[----:B------:R-:W-:Y:S01]  /*2be0*/  USHF.R.U32.HI UR6, URZ, 0x4, UR14 ;  /* 0x00000004ff067899 */ /* 0x000fe2000801160e */
[----:B------:R-:W-:Y:S01]  /*2bf0*/  UMOV UR4, UR7 ;  /* 0x0000000700047c82 */ /* 0x000fe20008000000 */
[----:B------:R-:W-:Y:S02]  /*2c00*/  UMOV UR5, URZ ;  /* 0x000000ff00057c82 */ /* 0x000fe40008000000 */
[----:B------:R-:W-:Y:S01]  /*2c10*/  USGXT.U32 UR6, UR6, 0xe ;  /* 0x0000000e0606789a */ /* 0x000fe20008000000 */
[----:B------:R-:W-:Y:S01]  /*2c20*/  UMOV UR12, 0x0 ;  /* 0x00000000000c7882 */ /* 0x000fe20000000000 */
[----:B------:R-:W-:Y:S01]  /*2c30*/  UMOV UR13, 0x8200010 ;  /* 0x08200010000d7882 */ /* 0x000fe20000000000 */
[----:B------:R-:W-:Y:S01]  /*2c40*/  UMOV UR7, 0xc0004010 ;  /* 0xc000401000077882 */ /* 0x000fe20000000000 */
[----:B------:R-:W-:-:S05]  /*2c50*/  UMOV UR4, UR4 ;  /* 0x0000000400047c82 */ /* 0x000fca0008000000 */
[----:B------:R0:W-:Y:S01]  /*2c60*/  UTCHMMA tmem[UR18], gdesc[UR6], tmem[UR15], tmem[UR12], idesc[UR13], !UPT ;  /* 0x00ff0c06120079ea */ /* 0x0001e2000f80000f */
[----:B------:R0:W-:Y:S01]  /*2c70*/  UTCBAR [UR4], URZ ;  /* 0x000000ff040073e9 */ /* 0x0001e200080000ff */
[----:B------:R-:W-:Y:S01]  /*2c80*/  NOP ;  /* 0x0000000000007918 */ /* 0x000fe20000000000 */
.L_x_7:
[----:B------:R-:W-:Y:S01]  /*2c90*/  SHF.R.S32.HI R57, RZ, 0x1f, R60 ;  /* 0x0000001fff397819 */ /* 0x000fe2000001143c */
[----:B0-----:R-:W-:Y:S01]  /*2ca0*/  UMOV UR4, URZ ;  /* 0x000000ff00047c82 */ /* 0x001fe20008000000 */
[----:B------:R-:W-:Y:S01]  /*2cb0*/  SHF.R.S32.HI R63, RZ, 0x1f, R82 ;  /* 0x0000001fff3f7819 */ /* 0x000fe20000011452 */
[----:B------:R-:W-:Y:S06]  /*2cc0*/  BRA.U !UP1, `(.L_x_8) ;  /* 0x0000000d09507547 */ /* 0x000fec000b800000 */
[----:B------:R-:W-:Y:S01]  /*2cd0*/  UIADD3 UR5, UPT, UPT, UR14, 0x1000, URZ ;  /* 0x000010000e057890 */ /* 0x000fe2000fffe0ff */
[----:B------:R-:W-:Y:S01]  /*2ce0*/  SHF.L.U64.HI R113, R46, 0x1, R3 ;  /* 0x000000012e717819 */ /* 0x000fe20000010203 */
[----:B------:R-:W-:Y:S01]  /*2cf0*/  UMOV UR12, UR9 ;  /* 0x00000009000c7c82 */ /* 0x000fe20008000000 */
[----:B------:R-:W-:Y:S01]  /*2d00*/  SHF.L.U64.HI R111, R54, 0x1, R5 ;  /* 0x00000001366f7819 */ /* 0x000fe20000010205 */
[----:B------:R-:W-:Y:S01]  /*2d10*/  USHF.R.U32.HI UR5, URZ, 0x4, UR5 ;  /* 0x00000004ff057899 */ /* 0x000fe20008011605 */
[----:B------:R-:W-:Y:S01]  /*2d20*/  SHF.L.U64.HI R109, R48, 0x1, R7 ;  /* 0x00000001306d7819 */ /* 0x000fe20000010207 */
[----:B------:R-:W-:Y:S01]  /*2d30*/  UMOV UR13, 0x1 ;  /* 0x00000001000d7882 */ /* 0x000fe20000000000 */
[----:B------:R-:W-:Y:S01]  /*2d40*/  SHF.L.U64.HI R107, R49, 0x1, R4 ;  /* 0x00000001316b7819 */ /* 0x000fe20000010204 */
[----:B------:R-:W-:Y:S01]  /*2d50*/  USGXT.U32 UR8, UR5, 0xe ;  /* 0x0000000e0508789a */ /* 0x000fe20008000000 */
[----:B------:R-:W-:Y:S02]  /*2d60*/  SHF.L.U64.HI R105, R53, 0x1, R6 ;  /* 0x0000000135697819 */ /* 0x000fe40000010206 */
[----:B------:R-:W-:Y:S01]  /*2d70*/  SHF.L.U64.HI R103, R61, 0x1, R8 ;  /* 0x000000013d677819 */ /* 0x000fe20000010208 */
[----:B------:R-:W-:Y:S01]  /*2d80*/  UMOV UR5, URZ ;  /* 0x000000ff00057c82 */ /* 0x000fe20008000000 */
[----:B------:R-:W-:-:S02]  /*2d90*/  SHF.L.U64.HI R101, R47, 0x1, R10 ;  /* 0x000000012f657819 */ /* 0x000fc4000001020a */
[----:B------:R-:W-:Y:S02]  /*2da0*/  SHF.L.U64.HI R99, R50, 0x1, R9 ;  /* 0x0000000132637819 */ /* 0x000fe40000010209 */
[----:B------:R-:W-:Y:S02]  /*2db0*/  SHF.L.U64.HI R97, R51, 0x1, R12 ;  /* 0x0000000133617819 */ /* 0x000fe4000001020c */
[----:B------:R-:W-:Y:S02]  /*2dc0*/  SHF.L.U64.HI R95, R52, 0x1, R11 ;  /* 0x00000001345f7819 */ /* 0x000fe4000001020b */
[----:B------:R-:W-:Y:S02]  /*2dd0*/  SHF.L.U64.HI R93, R55, 0x1, R56 ;  /* 0x00000001375d7819 */ /* 0x000fe40000010238 */
[----:B------:R-:W-:Y:S02]  /*2de0*/  SHF.L.U64.HI R91, R58, 0x1, R13 ;  /* 0x000000013a5b7819 */ /* 0x000fe4000001020d */
[----:B------:R-:W-:-:S02]  /*2df0*/  SHF.L.U64.HI R89, R60, 0x1, R57 ;  /* 0x000000013c597819 */ /* 0x000fc40000010239 */
[----:B------:R-:W-:-:S07]  /*2e00*/  SHF.L.U64.HI R87, R82, 0x1, R63 ;  /* 0x0000000152577819 */ /* 0x000fce000001023f */
.L_x_11:
[----:B------:R-:W-:Y:S02]  /*2e10*/  ISETP.GT.AND P5, PT, R64, 0x2, PT ;  /* 0x000000024000780c */ /* 0x000fe40003fa4270 */
[-C--:B------:R-:W-:Y:S02]  /*2e20*/  LEA R4, P1, R46, R85.reuse, 0x1 ;  /* 0x000000552e047211 */ /* 0x080fe400078208ff */
[----:B------:R-:W-:Y:S02]  /*2e30*/  PRMT R56, RZ, 0x7610, R56 ;  /* 0x00007610ff387816 */ /* 0x000fe40000000038 */
[----:B------:R-:W-:Y:S01]  /*2e40*/  LEA R6, P3, R54, R85, 0x1 ;  /* 0x0000005536067211 */ /* 0x000fe200078608ff */
[----:B------:R-:W-:Y:S01]  /*2e50*/  IMAD.X R5, R80, 0x1, R113, P1 ;  /* 0x0000000150057824 */ /* 0x000fe200008e0671 */
[C---:B------:R-:W-:Y:S02]  /*2e60*/  ISETP.GT.AND P4, PT, R64.reuse, 0x3, PT ;  /* 0x000000034000780c */ /* 0x040fe40003f84270 */
[----:B------:R-:W-:-:S03]  /*2e70*/  ISETP.GT.AND P1, PT, R64, 0x4, PT ;  /* 0x000000044000780c */ /* 0x000fc60003f24270 */
[----:B------:R0:W2:Y:S01]  /*2e80*/  @P5 LDG.E.U16 R56, desc[UR16][R4.64] ;  /* 0x0000001004385981 */ /* 0x0000a2000c1e1500 */
[-C--:B------:R-:W-:Y:S01]  /*2e90*/  LEA R8, P5, R48, R85.reuse, 0x1 ;  /* 0x0000005530087211 */ /* 0x080fe200078a08ff */
[----:B------:R-:W-:Y:S01]  /*2ea0*/  IMAD.X R7, R80, 0x1, R111, P3 ;  /* 0x0000000150077824 */ /* 0x000fe200018e066f */
[----:B------:R-:W-:Y:S02]  /*2eb0*/  ISETP.GT.AND P3, PT, R64, 0x5, PT ;  /* 0x000000054000780c */ /* 0x000fe40003f64270 */
[----:B------:R-:W-:Y:S01]  /*2ec0*/  PRMT R57, RZ, 0x7610, R57 ;  /* 0x00007610ff397816 */ /* 0x000fe20000000039 */
[C---:B------:R-:W-:Y:S01]  /*2ed0*/  IMAD.X R9, R80.reuse, 0x1, R109, P5 ;  /* 0x0000000150097824 */ /* 0x040fe200028e066d */
[----:B------:R-:W-:Y:S02]  /*2ee0*/  LEA R10, P5, R49, R85, 0x1 ;  /* 0x00000055310a7211 */ /* 0x000fe400078a08ff */
[----:B------:R-:W-:Y:S02]  /*2ef0*/  PRMT R63, RZ, 0x7610, R63 ;  /* 0x00007610ff3f7816 */ /* 0x000fe4000000003f */
[----:B------:R-:W-:Y:S01]  /*2f00*/  PRMT R66, RZ, 0x7610, R66 ;  /* 0x00007610ff427816 */ /* 0x000fe20000000042 */
[----:B------:R-:W-:Y:S01]  /*2f10*/  IMAD.X R11, R80, 0x1, R107, P5 ;  /* 0x00000001500b7824 */ /* 0x000fe200028e066b */
[----:B------:R-:W2:Y:S04]  /*2f20*/  @P4 LDG.E.U16 R57, desc[UR16][R6.64] ;  /* 0x0000001006394981 */ /* 0x000ea8000c1e1500 */
[----:B------:R1:W3:Y:S04]  /*2f30*/  @P1 LDG.E.U16 R63, desc[UR16][R8.64] ;  /* 0x00000010083f1981 */ /* 0x0002e8000c1e1500 */
[----:B------:R4:W3:Y:S01]  /*2f40*/  @P3 LDG.E.U16 R66, desc[UR16][R10.64] ;  /* 0x000000100a423981 */ /* 0x0008e2000c1e1500 */
[----:B------:R-:W-:-:S02]  /*2f50*/  ISETP.GT.AND P1, PT, R64, 0x7, PT ;  /* 0x000000074000780c */ /* 0x000fc40003f24270 */
[-C--:B------:R-:W-:Y:S02]  /*2f60*/  LEA R12, P5, R61, R85.reuse, 0x1 ;  /* 0x000000553d0c7211 */ /* 0x080fe400078a08ff */
[----:B------:R-:W-:Y:S02]  /*2f70*/  PRMT R68, RZ, 0x7610, R68 ;  /* 0x00007610ff447816 */ /* 0x000fe40000000044 */
[----:B------:R-:W-:Y:S01]  /*2f80*/  ISETP.GT.AND P4, PT, R64, 0x6, PT ;  /* 0x000000064000780c */ /* 0x000fe20003f84270 */
[----:B------:R-:W-:Y:S01]  /*2f90*/  IMAD.X R13, R80, 0x1, R103, P5 ;  /* 0x00000001500d7824 */ /* 0x000fe200028e0667 */
[----:B0-----:R-:W-:Y:S02]  /*2fa0*/  LEA R4, P6, R53, R85, 0x1 ;  /* 0x0000005535047211 */ /* 0x001fe400078c08ff */
[----:B------:R-:W-:-:S03]  /*2fb0*/  PRMT R65, RZ, 0x7610, R65 ;  /* 0x00007610ff417816 */ /* 0x000fc60000000041 */
[----:B------:R-:W5:Y:S01]  /*2fc0*/  @P1 LDG.E.U16 R68, desc[UR16][R12.64] ;  /* 0x000000100c441981 */ /* 0x000f62000c1e1500 */
[----:B------:R-:W-:Y:S01]  /*2fd0*/  ISETP.GT.AND P1, PT, R64, 0x9, PT ;  /* 0x000000094000780c */ /* 0x000fe20003f24270 */
[----:B------:R-:W-:Y:S01]  /*2fe0*/  IMAD.X R5, R80, 0x1, R105, P6 ;  /* 0x0000000150057824 */ /* 0x000fe200030e0669 */
[-C--:B-1----:R-:W-:Y:S02]  /*2ff0*/  LEA R8, P5, R50, R85.reuse, 0x1 ;  /* 0x0000005532087211 */ /* 0x082fe400078a08ff */
[----:B------:R-:W-:Y:S02]  /*3000*/  LEA R6, P6, R47, R85, 0x1 ;  /* 0x000000552f067211 */ /* 0x000fe400078c08ff */
[----:B------:R-:W-:Y:S01]  /*3010*/  PRMT R70, RZ, 0x7610, R70 ;  /* 0x00007610ff467816 */ /* 0x000fe20000000046 */
[----:B------:R0:W5:Y:S01]  /*3020*/  @P4 LDG.E.U16 R65, desc[UR16][R4.64] ;  /* 0x0000001004414981 */ /* 0x000162000c1e1500 */
[----:B------:R-:W-:Y:S01]  /*3030*/  IMAD.X R9, R80, 0x1, R99, P5 ;  /* 0x0000000150097824 */ /* 0x000fe200028e0663 */
[----:B------:R-:W-:-:S02]  /*3040*/  ISETP.GT.AND P3, PT, R64, 0x8, PT ;  /* 0x000000084000780c */ /* 0x000fc40003f64270 */
[----:B------:R-:W-:Y:S01]  /*3050*/  ISETP.GT.AND P4, PT, R64, 0xa, PT ;  /* 0x0000000a4000780c */ /* 0x000fe20003f84270 */
[----:B------:R-:W-:Y:S01]  /*3060*/  IMAD.X R7, R80, 0x1, R101, P6 ;  /* 0x0000000150077824 */ /* 0x000fe200030e0665 */
[-C--:B----4-:R-:W-:Y:S01]  /*3070*/  LEA R10, P6, R51, R85.reuse, 0x1 ;  /* 0x00000055330a7211 */ /* 0x090fe200078c08ff */
[----:B------:R-:W5:Y:S01]  /*3080*/  @P1 LDG.E.U16 R70, desc[UR16][R8.64] ;  /* 0x0000001008461981 */ /* 0x000f62000c1e1500 */
[----:B------:R-:W-:Y:S02]  /*3090*/  PRMT R67, RZ, 0x7610, R67 ;  /* 0x00007610ff437816 */ /* 0x000fe40000000043 */
[-C--:B0-----:R-:W-:Y:S01]  /*30a0*/  LEA R4, P1, R52, R85.reuse, 0x1 ;  /* 0x0000005534047211 */ /* 0x081fe200078208ff */
[----:B------:R-:W-:Y:S01]  /*30b0*/  IMAD.X R11, R80, 0x1, R97, P6 ;  /* 0x00000001500b7824 */ /* 0x000fe200030e0661 */
[----:B------:R-:W-:Y:S02]  /*30c0*/  PRMT R69, RZ, 0x7610, R69 ;  /* 0x00007610ff457816 */ /* 0x000fe40000000045 */
[----:B------:R-:W-:Y:S01]  /*30d0*/  ISETP.GT.AND P5, PT, R64, 0xb, PT ;  /* 0x0000000b4000780c */ /* 0x000fe20003fa4270 */
[----:B------:R-:W-:Y:S01]  /*30e0*/  IMAD.X R5, R80, 0x1, R95, P1 ;  /* 0x0000000150057824 */ /* 0x000fe200008e065f */
[----:B------:R-:W-:Y:S01]  /*30f0*/  LEA R12, P6, R55, R85, 0x1 ;  /* 0x00000055370c7211 */ /* 0x000fe200078c08ff */
[----:B------:R0:W5:Y:S01]  /*3100*/  @P3 LDG.E.U16 R67, desc[UR16][R6.64] ;  /* 0x0000001006433981 */ /* 0x000162000c1e1500 */
[----:B------:R-:W-:-:S02]  /*3110*/  ISETP.GT.AND P1, PT, R64, RZ, PT ;  /* 0x000000ff4000720c */ /* 0x000fc40003f24270 */
[C---:B------:R-:W-:Y:S01]  /*3120*/  ISETP.GT.AND P3, PT, R64.reuse, 0xd, PT ;  /* 0x0000000d4000780c */ /* 0x040fe20003f64270 */
[----:B------:R-:W5:Y:S01]  /*3130*/  @P4 LDG.E.U16 R69, desc[UR16][R10.64] ;  /* 0x000000100a454981 */ /* 0x000f62000c1e1500 */
[----:B------:R-:W-:Y:S01]  /*3140*/  ISETP.GT.AND P4, PT, R64, 0xc, PT ;  /* 0x0000000c4000780c */ /* 0x000fe20003f84270 */
[----:B------:R-:W-:Y:S01]  /*3150*/  IMAD.X R13, R80, 0x1, R93, P6 ;  /* 0x00000001500d7824 */ /* 0x000fe200030e065d */
[----:B------:R-:W-:Y:S02]  /*3160*/  PRMT R74, RZ, 0x7610, R74 ;  /* 0x00007610ff4a7816 */ /* 0x000fe4000000004a */
[-C--:B0-----:R-:W-:Y:S02]  /*3170*/  LEA R6, P6, R58, R85.reuse, 0x1 ;  /* 0x000000553a067211 */ /* 0x081fe400078c08ff */
[----:B------:R-:W-:Y:S02]  /*3180*/  PRMT R71, RZ, 0x7610, R71 ;  /* 0x00007610ff477816 */ /* 0x000fe40000000047 */
[----:B------:R0:W5:Y:S01]  /*3190*/  @P5 LDG.E.U16 R74, desc[UR16][R4.64] ;  /* 0x00000010044a5981 */ /* 0x000162000c1e1500 */
[----:B------:R-:W-:Y:S01]  /*31a0*/  PRMT R76, RZ, 0x7610, R76 ;  /* 0x00007610ff4c7816 */ /* 0x000fe2000000004c */
[----:B------:R-:W-:Y:S01]  /*31b0*/  IMAD.X R7, R80, 0x1, R91, P6 ;  /* 0x0000000150077824 */ /* 0x000fe200030e065b */
[----:B------:R-:W-:-:S02]  /*31c0*/  LEA R8, P6, R60, R85, 0x1 ;  /* 0x000000553c087211 */ /* 0x000fc400078c08ff */
[----:B------:R-:W-:Y:S01]  /*31d0*/  PRMT R3, RZ, 0x7610, R3 ;  /* 0x00007610ff037816 */ /* 0x000fe20000000003 */
[----:B------:R-:W5:Y:S01]  /*31e0*/  @P4 LDG.E.U16 R71, desc[UR16][R12.64] ;  /* 0x000000100c474981 */ /* 0x000f62000c1e1500 */
[----:B0-----:R-:W-:-:S03]  /*31f0*/  @P1 IMAD.MOV.U32 R4, RZ, RZ, R85 ;  /* 0x000000ffff041224 */ /* 0x001fc600078e0055 */
[----:B------:R0:W5:Y:S01]  /*3200*/  @P3 LDG.E.U16 R76, desc[UR16][R6.64] ;  /* 0x00000010064c3981 */ /* 0x000162000c1e1500 */
[----:B------:R-:W-:Y:S01]  /*3210*/  @P1 IMAD.MOV.U32 R5, RZ, RZ, R80 ;  /* 0x000000ffff051224 */ /* 0x000fe200078e0050 */
[----:B------:R-:W-:Y:S01]  /*3220*/  ISETP.GT.AND P3, PT, R64, 0xe, PT ;  /* 0x0000000e4000780c */ /* 0x000fe20003f64270 */
[----:B------:R-:W-:Y:S01]  /*3230*/  IMAD.X R9, R80, 0x1, R89, P6 ;  /* 0x0000000150097824 */ /* 0x000fe200030e0659 */
[C---:B------:R-:W-:Y:S02]  /*3240*/  ISETP.GT.AND P4, PT, R64.reuse, 0xf, PT ;  /* 0x0000000f4000780c */ /* 0x040fe40003f84270 */
[----:B------:R-:W-:Y:S01]  /*3250*/  ISETP.GT.AND P6, PT, R64, 0x1, PT ;  /* 0x000000014000780c */ /* 0x000fe20003fc4270 */
[----:B------:R1:W5:Y:S01]  /*3260*/  @P1 LDG.E.U16 R3, desc[UR16][R4.64] ;  /* 0x0000001004031981 */ /* 0x000362000c1e1500 */
[-C--:B------:R-:W-:Y:S02]  /*3270*/  LEA R10, P5, R82, R85.reuse, 0x1 ;  /* 0x00000055520a7211 */ /* 0x080fe400078a08ff */
[----:B0-----:R-:W-:Y:S01]  /*3280*/  IADD3 R6, P1, PT, R46, R85, RZ ;  /* 0x000000552e067210 */ /* 0x001fe20007f3e0ff */
[----:B------:R-:W-:Y:S01]  /*3290*/  USHF.L.U32 UR4, UR4, 0x1f, URZ ;  /* 0x0000001f04047899 */ /* 0x000fe200080006ff */
[----:B------:R-:W-:Y:S01]  /*32a0*/  PRMT R13, RZ, 0x7610, R13 ;  /* 0x00007610ff0d7816 */ /* 0x000fe2000000000d */
[C---:B------:R-:W-:Y:S01]  /*32b0*/  IMAD.X R11, R80.reuse, 0x1, R87, P5 ;  /* 0x00000001500b7824 */ /* 0x040fe200028e0657 */
[----:B------:R-:W-:Y:S01]  /*32c0*/  PRMT R12, RZ, 0x7610, R12 ;  /* 0x00007610ff0c7816 */ /* 0x000fe2000000000c */
[----:B------:R-:W-:Y:S01]  /*32d0*/  IMAD.X R7, R80, 0x1, R115, P1 ;  /* 0x0000000150077824 */ /* 0x000fe200008e0673 */
[----:B------:R-:W-:Y:S01]  /*32e0*/  PRMT R78, RZ, 0x7610, R78 ;  /* 0x00007610ff4e7816 */ /* 0x000fe2000000004e */
[----:B-1----:R-:W-:Y:S01]  /*32f0*/  IMAD.U32 R4, RZ, RZ, UR4 ;  /* 0x00000004ff047e24 */ /* 0x002fe2000f8e00ff */
[----:B------:R-:W5:Y:S04]  /*3300*/  @P3 LDG.E.U16 R13, desc[UR16][R8.64] ;  /* 0x00000010080d3981 */ /* 0x000f68000c1e1500 */
[----:B------:R-:W5:Y:S04]  /*3310*/  @P4 LDG.E.U16 R78, desc[UR16][R10.64] ;  /* 0x000000100a4e4981 */ /* 0x000f68000c1e1500 */
[----:B------:R3:W5:Y:S01]  /*3320*/  @P6 LDG.E.U16 R12, desc[UR16][R6.64] ;  /* 0x00000010060c6981 */ /* 0x000762000c1e1500 */
[----:B------:R-:W0:Y:S01]  /*3330*/  SYNCS.PHASECHK.TRANS64.TRYWAIT P1, [UR11], R4 ;  /* 0x00000004ff0075a7 */ /* 0x000e22000802110b */
[----:B--2---:R-:W-:-:S02]  /*3340*/  PRMT R5, R56, 0x5410, R57 ;  /* 0x0000541038057816 */ /* 0x004fc40000000039 */
[----:B---3--:R-:W-:Y:S01]  /*3350*/  PRMT R6, R63, 0x5410, R66 ;  /* 0x000054103f067816 */ /* 0x008fe20000000042 */
[----:B0-----:R-:W-:Y:S06]  /*3360*/  @!P1 BRA `(.L_x_9) ;  /* 0x00000048005c9947 */ /* 0x001fec0003800000 */
.L_x_17:
[----:B-----5:R-:W-:Y:S01]  /*3370*/  PRMT R7, R65, 0x5410, R68 ;  /* 0x0000541041077816 */ /* 0x020fe20000000044 */
[----:B------:R-:W-:Y:S01]  /*3380*/  IMAD.WIDE R16, R83, 0x2, R16 ;  /* 0x0000000253107825 */ /* 0x000fe200078e0210 */
[----:B------:R-:W-:Y:S02]  /*3390*/  PRMT R8, R67, 0x5410, R70 ;  /* 0x0000541043087816 */ /* 0x000fe40000000046 */
[----:B------:R-:W-:Y:S01]  /*33a0*/  PRMT R9, R69, 0x5410, R74 ;  /* 0x0000541045097816 */ /* 0x000fe2000000004a */
[----:B------:R-:W-:Y:S01]  /*33b0*/  IMAD.WIDE R18, R83, 0x2, R18 ;  /* 0x0000000253127825 */ /* 0x000fe200078e0212 */
[----:B------:R-:W-:Y:S02]  /*33c0*/  PRMT R10, R71, 0x5410, R76 ;  /* 0x00005410470a7816 */ /* 0x000fe4000000004c */
[----:B------:R-:W-:Y:S01]  /*33d0*/  PRMT R11, R13, 0x5410, R78 ;  /* 0x000054100d0b7816 */ /* 0x000fe2000000004e */
[----:B------:R-:W-:Y:S01]  /*33e0*/  IMAD.WIDE R20, R83, 0x2, R20 ;  /* 0x0000000253147825 */ /* 0x000fe200078e0214 */
[----:B------:R-:W-:-:S02]  /*33f0*/  PRMT R4, R3, 0x5410, R12 ;  /* 0x0000541003047816 */ /* 0x000fc4000000000c */
[----:B------:R-:W-:Y:S01]  /*3400*/  ISETP.GE.AND P1, PT, R59, R64, PT ;  /* 0x000000403b00720c */ /* 0x000fe20003f26270 */
[C---:B------:R-:W-:Y:S01]  /*3410*/  IMAD.WIDE R22, R83.reuse, 0x2, R22 ;  /* 0x0000000253167825 */ /* 0x040fe200078e0216 */
[----:B------:R0:W-:Y:S01]  /*3420*/  STTM.x8 tmem[UR10+0x80], R4 ;  /* 0x00008004000079ed */ /* 0x0001e200081c000a */
[----:B------:R-:W1:Y:S01]  /*3430*/  FENCE.VIEW.ASYNC.T ;  /* 0x00000000000073c6 */ /* 0x000e620000000200 */
[----:B------:R-:W-:Y:S01]  /*3440*/  PRMT R3, RZ, 0x7610, R3 ;  /* 0x00007610ff037816 */ /* 0x000fe20000000003 */
[C---:B------:R-:W-:Y:S01]  /*3450*/  IMAD.WIDE R24, R83.reuse, 0x2, R24 ;  /* 0x0000000253187825 */ /* 0x040fe200078e0218 */
[----:B------:R-:W-:Y:S02]  /*3460*/  PRMT R13, RZ, 0x7610, R13 ;  /* 0x00007610ff0d7816 */ /* 0x000fe4000000000d */
[----:B------:R-:W-:Y:S01]  /*3470*/  PRMT R57, RZ, 0x7610, R57 ;  /* 0x00007610ff397816 */ /* 0x000fe20000000039 */
[----:B------:R-:W-:Y:S01]  /*3480*/  IMAD.WIDE R26, R83, 0x2, R26 ;  /* 0x00000002531a7825 */ /* 0x000fe200078e021a */
[----:B------:R-:W-:-:S02]  /*3490*/  PRMT R63, RZ, 0x7610, R63 ;  /* 0x00007610ff3f7816 */ /* 0x000fc4000000003f */
[----:B------:R-:W-:Y:S01]  /*34a0*/  PRMT R65, RZ, 0x7610, R65 ;  /* 0x00007610ff417816 */ /* 0x000fe20000000041 */
[C---:B------:R-:W-:Y:S01]  /*34b0*/  IMAD.WIDE R28, R83.reuse, 0x2, R28 ;  /* 0x00000002531c7825 */ /* 0x040fe200078e021c */
[----:B-1----:R-:W-:Y:S01]  /*34c0*/  BAR.SYNC.DEFER_BLOCKING 0x0 ;  /* 0x0000000000007b1d */ /* 0x002fe20000010000 */
[----:B------:R-:W-:Y:S02]  /*34d0*/  PRMT R67, RZ, 0x7610, R67 ;  /* 0x00007610ff437816 */ /* 0x000fe40000000043 */
[----:B------:R-:W-:Y:S01]  /*34e0*/  PRMT R69, RZ, 0x7610, R69 ;  /* 0x00007610ff457816 */ /* 0x000fe20000000045 */
[C---:B------:R-:W-:Y:S01]  /*34f0*/  IMAD.WIDE R30, R83.reuse, 0x2, R30 ;  /* 0x00000002531e7825 */ /* 0x040fe200078e021e */
[----:B------:R-:W-:Y:S02]  /*3500*/  PRMT R71, RZ, 0x7610, R71 ;  /* 0x00007610ff477816 */ /* 0x000fe40000000047 */
[----:B------:R-:W-:Y:S01]  /*3510*/  PRMT R73, RZ, 0x7610, R73 ;  /* 0x00007610ff497816 */ /* 0x000fe20000000049 */
[----:B------:R-:W-:Y:S01]  /*3520*/  IMAD.WIDE R32, R83, 0x2, R32 ;  /* 0x0000000253207825 */ /* 0x000fe200078e0220 */
[----:B------:R-:W-:-:S02]  /*3530*/  PRMT R75, RZ, 0x7610, R75 ;  /* 0x00007610ff4b7816 */ /* 0x000fc4000000004b */
[----:B0-----:R-:W-:Y:S01]  /*3540*/  PRMT R5, RZ, 0x7610, R5 ;  /* 0x00007610ff057816 */ /* 0x001fe20000000005 */
[C---:B------:R-:W-:Y:S01]  /*3550*/  IMAD.WIDE R34, R83.reuse, 0x2, R34 ;  /* 0x0000000253227825 */ /* 0x040fe200078e0222 */
[----:B------:R-:W-:Y:S02]  /*3560*/  PRMT R7, RZ, 0x7610, R7 ;  /* 0x00007610ff077816 */ /* 0x000fe40000000007 */
[----:B------:R-:W-:Y:S01]  /*3570*/  PRMT R9, RZ, 0x7610, R9 ;  /* 0x00007610ff097816 */ /* 0x000fe20000000009 */
[C---:B------:R-:W-:Y:S01]  /*3580*/  IMAD.WIDE R36, R83.reuse, 0x2, R36 ;  /* 0x0000000253247825 */ /* 0x040fe200078e0224 */
[----:B------:R-:W-:Y:S02]  /*3590*/  PRMT R11, RZ, 0x7610, R11 ;  /* 0x00007610ff0b7816 */ /* 0x000fe4000000000b */
[----:B------:R-:W-:Y:S01]  /*35a0*/  PRMT R77, RZ, 0x7610, R77 ;  /* 0x00007610ff4d7816 */ /* 0x000fe2000000004d */
[----:B------:R-:W-:Y:S01]  /*35b0*/  IMAD.WIDE R38, R83, 0x2, R38 ;  /* 0x0000000253267825 */ /* 0x000fe200078e0226 */
[----:B------:R-:W-:-:S03]  /*35c0*/  PRMT R79, RZ, 0x7610, R79 ;  /* 0x00007610ff4f7816 */ /* 0x000fc6000000004f */
[C---:B------:R-:W-:Y:S01]  /*35d0*/  IMAD.WIDE R40, R83.reuse, 0x2, R40 ;  /* 0x0000000253287825 */ /* 0x040fe200078e0228 */
[----:B------:R-:W2:Y:S03]  /*35e0*/  @!P1 LDG.E.U16 R9, desc[UR16][R38.64] ;  /* 0x0000001026099981 */ /* 0x000ea6000c1e1500 */
[C---:B------:R-:W-:Y:S01]  /*35f0*/  IMAD.WIDE R42, R83.reuse, 0x2, R42 ;  /* 0x00000002532a7825 */ /* 0x040fe200078e022a */
[----:B------:R-:W3:Y:S03]  /*3600*/  @!P1 LDG.E.U16 R7, desc[UR16][R40.64] ;  /* 0x0000001028079981 */ /* 0x000ee6000c1e1500 */
[C---:B------:R-:W-:Y:S01]  /*3610*/  IMAD.WIDE R44, R83.reuse, 0x2, R44 ;  /* 0x00000002532c7825 */ /* 0x040fe200078e022c */
[----:B------:R-:W4:Y:S03]  /*3620*/  @!P1 LDG.E.U16 R5, desc[UR16][R42.64] ;  /* 0x000000102a059981 */ /* 0x000f26000c1e1500 */
[----:B------:R-:W-:Y:S01]  /*3630*/  IMAD.WIDE R14, R83, 0x2, R14 ;  /* 0x00000002530e7825 */ /* 0x000fe200078e020e */
[----:B------:R-:W4:Y:S04]  /*3640*/  @!P1 LDG.E.U16 R3, desc[UR16][R44.64] ;  /* 0x000000102c039981 */ /* 0x000f28000c1e1500 */
        /* <DEDUP_REMOVED lines=11> */
[----:B------:R-:W4:Y:S01]  /*3700*/  @!P1 LDG.E.U16 R79, desc[UR16][R14.64] ;  /* 0x000000100e4f9981 */ /* 0x000f22000c1e1500 */
[----:B------:R-:W-:Y:S01]  /*3710*/  BAR.SYNC.DEFER_BLOCKING 0x0 ;  /* 0x0000000000007b1d */ /* 0x000fe20000010000 */
[----:B------:R-:W-:-:S04]  /*3720*/  ULEA UR11, UR13, UR14, 0x3 ;  /* 0x0000000e0d0b7291 */ /* 0x000fc8000f8e18ff */
[----:B------:R-:W-:Y:S01]  /*3730*/  UIADD3 UR11, UPT, UPT, UR11, 0x2000, URZ ;  /* 0x000020000b0b7890 */ /* 0x000fe2000fffe0ff */
[----:B--2---:R0:W-:Y:S04]  /*3740*/  STS.U16 [R72+UR14+0x1300], R9 ;  /* 0x0013000948007988 */ /* 0x0041e8000800040e */
[----:B---3--:R0:W-:Y:S04]  /*3750*/  STS.U16 [R72+UR14+0x1200], R7 ;  /* 0x0012000748007988 */ /* 0x0081e8000800040e */
[----:B----4-:R0:W-:Y:S04]  /*3760*/  STS.U16 [R72+UR14+0x1100], R5 ;  /* 0x0011000548007988 */ /* 0x0101e8000800040e */
        /* <DEDUP_REMOVED lines=14> */
[----:B-1----:R-:W1:Y:S02]  /*3850*/  FENCE.VIEW.ASYNC.S ;  /* 0x00000000000073c6 */ /* 0x002e640000000000 */
[----:B-1----:R-:W-:Y:S06]  /*3860*/  BAR.SYNC.DEFER_BLOCKING 0x0 ;  /* 0x0000000000007b1d */ /* 0x002fec0000010000 */
[----:B------:R-:W-:Y:S05]  /*3870*/  @P0 BRA `(.L_x_10) ;  /* 0x0000000000240947 */ /* 0x000fea0003800000 */
[----:B------:R-:W-:Y:S01]  /*3880*/  UMOV UR6, UR11 ;  /* 0x0000000b00067c82 */ /* 0x000fe20008000000 */
[----:B------:R-:W-:Y:S01]  /*3890*/  UMOV UR7, URZ ;  /* 0x000000ff00077c82 */ /* 0x000fe20008000000 */
[----:B------:R-:W-:Y:S01]  /*38a0*/  UMOV UR9, 0xc0004010 ;  /* 0xc000401000097882 */ /* 0x000fe20000000000 */
[----:B------:R-:W-:Y:S01]  /*38b0*/  UMOV UR20, 0x0 ;  /* 0x0000000000147882 */ /* 0x000fe20000000000 */
[----:B------:R-:W-:Y:S01]  /*38c0*/  UMOV UR21, 0x8200010 ;  /* 0x0820001000157882 */ /* 0x000fe20000000000 */
[----:B------:R-:W-:Y:S01]  /*38d0*/  UMOV UR4, UR6 ;  /* 0x0000000600047c82 */ /* 0x000fe20008000000 */
[----:B------:R1:W-:Y:S01]  /*38e0*/  UTCHMMA tmem[UR18], gdesc[UR8], tmem[UR15], tmem[UR20], idesc[UR21], UPT ;  /* 0x00ff1408120079ea */ /* 0x0003e2000b80000f */
[----:B------:R1:W-:Y:S01]  /*38f0*/  UTCBAR [UR4], URZ ;  /* 0x000000ff040073e9 */ /* 0x0003e200080000ff */
[----:B------:R-:W-:Y:S02]  /*3900*/  NOP ;  /* 0x0000000000007918 */ /* 0x000fe40000000000 */
.L_x_10:
[----:B------:R-:W-:Y:S01]  /*3910*/  UIADD3 UR13, UPT, UPT, UR13, 0x1, URZ ;  /* 0x000000010d0d7890 */ /* 0x000fe2000fffe0ff */
[----:B------:R-:W-:Y:S01]  /*3920*/  IMAD.MOV.U32 R4, RZ, RZ, R85 ;  /* 0x000000ffff047224 */ /* 0x000fe200078e0055 */
[----:B------:R-:W-:Y:S01]  /*3930*/  UIADD3 UR12, UPT, UPT, UR12, -0x1, URZ ;  /* 0xffffffff0c0c7890 */ /* 0x000fe2000fffe0ff */
[----:B0-----:R-:W-:Y:S01]  /*3940*/  IMAD.MOV.U32 R5, RZ, RZ, R80 ;  /* 0x000000ffff057224 */ /* 0x001fe200078e0050 */
[----:B------:R-:W-:Y:S01]  /*3950*/  UISETP.GT.AND UP1, UPT, UR13, 0x1, UPT ;  /* 0x000000010d00788c */ /* 0x000fe2000bf24270 */
[----:B------:R-:W-:Y:S02]  /*3960*/  VIADD R64, R64, 0xfffffff0 ;  /* 0xfffffff040407836 */ /* 0x000fe40000000000 */
[----:B------:R-:W-:Y:S01]  /*3970*/  IMAD.WIDE R4, R81, 0x2, R4 ;  /* 0x0000000251047825 */ /* 0x000fe200078e0204 */
[----:B-1----:R-:W-:Y:S02]  /*3980*/  USEL UR4, URZ, 0x1, !UP1 ;  /* 0x00000001ff047887 */ /* 0x002fe4000c800000 */
[----:B------:R-:W-:Y:S01]  /*3990*/  USEL UR13, UR13, URZ, !UP1 ;  /* 0x000000ff0d0d7287 */ /* 0x000fe2000c800000 */
[----:B------:R-:W-:Y:S01]  /*39a0*/  IMAD.MOV.U32 R85, RZ, RZ, R4 ;  /* 0x000000ffff557224 */ /* 0x000fe200078e0004 */
[----:B------:R-:W-:Y:S01]  /*39b0*/  UISETP.NE.U32.AND UP1, UPT, UR12, URZ, UPT ;  /* 0x000000ff0c00728c */ /* 0x000fe2000bf25070 */
[----:B------:R-:W-:Y:S01]  /*39c0*/  IMAD.MOV.U32 R80, RZ, RZ, R5 ;  /* 0x000000ffff507224 */ /* 0x000fe200078e0005 */
[----:B------:R-:W-:-:S03]  /*39d0*/  ULOP3.LUT UR6, UR5, UR4, URZ, 0x3c, !UPT ;  /* 0x0000000405067292 */ /* 0x000fc6000f8e3cff */
[----:B------:R-:W-:-:S04]  /*39e0*/  UMOV UR4, UR5 ;  /* 0x0000000500047c82 */ /* 0x000fc80008000000 */
[----:B------:R-:W-:Y:S01]  /*39f0*/  UMOV UR5, UR6 ;  /* 0x0000000600057c82 */ /* 0x000fe20008000000 */
[----:B------:R-:W-:Y:S05]  /*3a00*/  BRA.U UP1, `(.L_x_11) ;  /* 0xfffffff501007547 */ /* 0x000fea000b83ffff */
.L_x_8:
[----:B------:R-:W0:Y:S01]  /*3a10*/  LDCU UR5, c[0x0][0x3b8] ;  /* 0x00007700ff0577ac */ /* 0x000e220008000800 */
[----:B------:R-:W-:Y:S01]  /*3a20*/  ISETP.GE.AND P0, PT, R62, 0x10, PT ;  /* 0x000000103e00780c */ /* 0x000fe20003f06270 */
[----:B------:R-:W1:Y:S01]  /*3a30*/  LDCU UR6, c[0x0][0x3b4] ;  /* 0x00007680ff0677ac */ /* 0x000e620008000800 */
[----:B------:R-:W2:Y:S01]  /*3a40*/  LDCU.128 UR20, c[0x0][0x390] ;  /* 0x00007200ff1477ac */ /* 0x000ea20008000c00 */
[----:B0-----:R-:W-:-:S10]  /*3a50*/  IMAD R132, R0, UR5, RZ ;  /* 0x0000000500847c24 */ /* 0x001fd4000f8e02ff */
[----:B------:R-:W-:Y:S05]  /*3a60*/  @!P0 BRA `(.L_x_12) ;  /* 0x0000000000108947 */ /* 0x000fea0003800000 */
[----:B------:R-:W-:-:S06]  /*3a70*/  USHF.L.U32 UR4, UR4, 0x1f, URZ ;  /* 0x0000001f04047899 */ /* 0x000fcc00080006ff */
[----:B------:R-:W-:-:S04]  /*3a80*/  IMAD.U32 R3, RZ, RZ, UR4 ;  /* 0x00000004ff037e24 */ /* 0x000fc8000f8e00ff */
[----:B------:R-:W0:Y:S02]  /*3a90*/  SYNCS.PHASECHK.TRANS64.TRYWAIT P0, [UR11], R3 ;  /* 0x00000003ff0075a7 */ /* 0x000e24000800110b */
[----:B0-----:R-:W-:Y:S05]  /*3aa0*/  @!P0 BRA `(.L_x_13) ;  /* 0x0000004000988947 */ /* 0x001fea0003800000 */
.L_x_12:
[----:B------:R-:W-:Y:S01]  /*3ab0*/  BAR.SYNC.DEFER_BLOCKING 0x0 ;  /* 0x0000000000007b1d */ /* 0x000fe20000010000 */
[----:B------:R-:W-:Y:S01]  /*3ac0*/  VIADD R133, R132, UR5 ;  /* 0x0000000584857c36 */ /* 0x000fe20008000000 */
[----:B--2---:R-:W-:Y:S01]  /*3ad0*/  ISETP.GE.AND P0, PT, R2, UR22, PT ;  /* 0x0000001602007c0c */ /* 0x004fe2000bf06270 */
[C---:B------:R-:W-:Y:S02]  /*3ae0*/  VIADD R136, R0.reuse, 0x1 ;  /* 0x0000000100887836 */ /* 0x040fe40000000000 */
[----:B------:R-:W-:Y:S01]  /*3af0*/  VIADD R134, R133, UR5 ;  /* 0x0000000585867c36 */ /* 0x000fe20008000000 */
[----:B------:R-:W0:Y:S01]  /*3b00*/  LDCU UR4, c[0x0][0x39c] ;  /* 0x00007380ff0477ac */ /* 0x000e220008000800 */
[----:B------:R-:W-:Y:S01]  /*3b10*/  VIADD R137, R0, 0x3 ;  /* 0x0000000300897836 */ /* 0x000fe20000000000 */
[----:B------:R-:W-:Y:S01]  /*3b20*/  ISETP.LT.AND P3, PT, R136, UR23, !P0 ;  /* 0x0000001788007c0c */ /* 0x000fe2000c761270 */
[----:B------:R-:W-:Y:S01]  /*3b30*/  VIADD R135, R134, UR5 ;  /* 0x0000000586877c36 */ /* 0x000fe20008000000 */
[----:B------:R-:W2:Y:S01]  /*3b40*/  LDCU UR7, c[0x0][0x39c] ;  /* 0x00007380ff0777ac */ /* 0x000ea20008000800 */
[----:B------:R-:W-:Y:S01]  /*3b50*/  VIADD R138, R0, 0x2 ;  /* 0x00000002008a7836 */ /* 0x000fe20000000000 */
[----:B------:R-:W-:Y:S01]  /*3b60*/  ISETP.LT.AND P4, PT, R137, UR23, !P0 ;  /* 0x0000001789007c0c */ /* 0x000fe2000c781270 */
[----:B------:R-:W-:Y:S01]  /*3b70*/  VIADD R136, R135, UR5 ;  /* 0x0000000587887c36 */ /* 0x000fe20008000000 */
[----:B------:R-:W3:Y:S01]  /*3b80*/  LDCU UR8, c[0x0][0x39c] ;  /* 0x00007380ff0877ac */ /* 0x000ee20008000800 */
[----:B-1----:R-:W-:Y:S01]  /*3b90*/  IMAD R3, R2, UR6, RZ ;  /* 0x0000000602037c24 */ /* 0x002fe2000f8e02ff */
[----:B------:R-:W-:Y:S01]  /*3ba0*/  ISETP.LT.AND P1, PT, R138, UR23, !P0 ;  /* 0x000000178a007c0c */ /* 0x000fe2000c721270 */
[----:B------:R-:W-:Y:S01]  /*3bb0*/  VIADD R137, R136, UR5 ;  /* 0x0000000588897c36 */ /* 0x000fe20008000000 */
[----:B------:R-:W1:Y:S01]  /*3bc0*/  LDCU UR6, c[0x0][0x39c] ;  /* 0x00007380ff0677ac */ /* 0x000e620008000800 */
[----:B------:R-:W-:Y:S01]  /*3bd0*/  VIADD R170, R0, 0x4 ;  /* 0x0000000400aa7836 */ /* 0x000fe20000000000 */
[----:B------:R-:W-:Y:S01]  /*3be0*/  LEA R2, P5, R3, UR20, 0x1 ;  /* 0x0000001403027c11 */ /* 0x000fe2000f8a08ff */
[----:B------:R-:W-:-:S02]  /*3bf0*/  VIADD R138, R137, UR5 ;  /* 0x00000005898a7c36 */ /* 0x000fc40008000000 */
[----:B------:R-:W-:Y:S01]  /*3c00*/  VIADD R169, R0, 0x5 ;  /* 0x0000000500a97836 */ /* 0x000fe20000000000 */
[----:B------:R-:W4:Y:S02]  /*3c10*/  @!P2 SYNCS.CCTL.IV [UR14+0x2000] ;  /* 0x00200000ff00a9b1 */ /* 0x000f24000800000e */
[----:B----4-:R-:W-:Y:S01]  /*3c20*/  BAR.SYNC.DEFER_BLOCKING 0x0 ;  /* 0x0000000000007b1d */ /* 0x010fe20000010000 */
[----:B------:R-:W-:Y:S02]  /*3c30*/  LEA.HI.X.SX32 R3, R3, UR21, 0x1, P5 ;  /* 0x0000001503037c11 */ /* 0x000fe4000a8f0eff */
[CC--:B------:R-:W-:Y:S02]  /*3c40*/  LEA R144, P5, R132.reuse, R2.reuse, 0x1 ;  /* 0x0000000284907211 */ /* 0x0c0fe400078a08ff */
[C---:B------:R-:W-:Y:S02]  /*3c50*/  LEA R146, P6, R133.reuse, R2, 0x1 ;  /* 0x0000000285927211 */ /* 0x040fe400078c08ff */
[-C--:B------:R-:W-:Y:S01]  /*3c60*/  LEA.HI.X.SX32 R145, R132, R3.reuse, 0x1, P5 ;  /* 0x0000000384917211 */ /* 0x080fe200028f0eff */
[----:B------:R-:W4:Y:S01]  /*3c70*/  LDTM.x128 R4, tmem[UR10] ;  /* 0x0000000a000479ee */ /* 0x000f2200083c0000 */
[----:B------:R-:W-:-:S02]  /*3c80*/  LEA.HI.X.SX32 R147, R133, R3, 0x1, P6 ;  /* 0x0000000385937211 */ /* 0x000fc400030f0eff */
[CC--:B------:R-:W-:Y:S02]  /*3c90*/  LEA R148, P5, R134.reuse, R2.reuse, 0x1 ;  /* 0x0000000286947211 */ /* 0x0c0fe400078a08ff */
[CC--:B------:R-:W-:Y:S02]  /*3ca0*/  LEA R150, P6, R135.reuse, R2.reuse, 0x1 ;  /* 0x0000000287967211 */ /* 0x0c0fe400078c08ff */
[-C--:B------:R-:W-:Y:S02]  /*3cb0*/  LEA.HI.X.SX32 R149, R134, R3.reuse, 0x1, P5 ;  /* 0x0000000386957211 */ /* 0x080fe400028f0eff */
[-C--:B------:R-:W-:Y:S02]  /*3cc0*/  LEA R152, P5, R136, R2.reuse, 0x1 ;  /* 0x0000000288987211 */ /* 0x080fe400078a08ff */
[----:B------:R-:W-:Y:S02]  /*3cd0*/  LEA.HI.X.SX32 R151, R135, R3, 0x1, P6 ;  /* 0x0000000387977211 */ /* 0x000fe400030f0eff */
[----:B------:R-:W-:-:S02]  /*3ce0*/  LEA R156, P6, R138, R2, 0x1 ;  /* 0x000000028a9c7211 */ /* 0x000fc400078c08ff */
[-C--:B------:R-:W-:Y:S01]  /*3cf0*/  LEA.HI.X.SX32 R153, R136, R3.reuse, 0x1, P5 ;  /* 0x0000000388997211 */ /* 0x080fe200028f0eff */
[----:B------:R-:W5:Y:S01]  /*3d00*/  @!P2 SYNCS.CCTL.IV [UR14+0x2008] ;  /* 0x00200800ff00a9b1 */ /* 0x000f62000800000e */
[C---:B------:R-:W-:Y:S01]  /*3d10*/  LEA R154, P2, R137.reuse, R2, 0x1 ;  /* 0x00000002899a7211 */ /* 0x040fe200078408ff */
[----:B------:R-:W-:Y:S01]  /*3d20*/  NOP ;  /* 0x0000000000007918 */ /* 0x000fe20000000000 */
[CC--:B------:R-:W-:Y:S02]  /*3d30*/  LEA.HI.X.SX32 R157, R138.reuse, R3.reuse, 0x1, P6 ;  /* 0x000000038a9d7211 */ /* 0x0c0fe400030f0eff */
[----:B------:R-:W-:Y:S02]  /*3d40*/  LEA.HI.X.SX32 R155, R137, R3, 0x1, P2 ;  /* 0x00000003899b7211 */ /* 0x000fe400010f0eff */
[----:B----4-:R-:W-:Y:S01]  /*3d50*/  F2FP.F16.F32.PACK_AB R168, R5, R4 ;  /* 0x0000000405a8723e */ /* 0x010fe200000000ff */
[----:B------:R-:W-:Y:S01]  /*3d60*/  VIADD R4, R138, UR5 ;  /* 0x000000058a047c36 */ /* 0x000fe20008000000 */
[----:B------:R-:W-:Y:S01]  /*3d70*/  F2FP.F16.F32.PACK_AB R6, R7, R6 ;  /* 0x000000060706723e */ /* 0x000fe200000000ff */
[----:B------:R-:W-:Y:S01]  /*3d80*/  VIADD R7, R0, 0x7 ;  /* 0x0000000700077836 */ /* 0x000fe20000000000 */
[----:B------:R-:W-:Y:S01]  /*3d90*/  F2FP.F16.F32.PACK_AB R8, R9, R8 ;  /* 0x000000080908723e */ /* 0x000fe200000000ff */
[C---:B------:R-:W-:Y:S01]  /*3da0*/  VIADD R5, R4.reuse, UR5 ;  /* 0x0000000504057c36 */ /* 0x040fe20008000000 */
[----:B------:R-:W-:-:S02]  /*3db0*/  LEA R158, P2, R4, R2, 0x1 ;  /* 0x00000002049e7211 */ /* 0x000fc400078408ff */
[----:B------:R-:W-:Y:S01]  /*3dc0*/  PRMT R9, R6, 0x7632, R9 ;  /* 0x0000763206097816 */ /* 0x000fe20000000009 */
[C---:B------:R-:W-:Y:S01]  /*3dd0*/  VIADD R132, R5.reuse, UR5 ;  /* 0x0000000505847c36 */ /* 0x040fe20008000000 */
[CC--:B------:R-:W-:Y:S02]  /*3de0*/  LEA R160, P5, R5.reuse, R2.reuse, 0x1 ;  /* 0x0000000205a07211 */ /* 0x0c0fe400078a08ff */
[-C--:B------:R-:W-:Y:S01]  /*3df0*/  LEA.HI.X.SX32 R159, R4, R3.reuse, 0x1, P2 ;  /* 0x00000003049f7211 */ /* 0x080fe200010f0eff */
[C---:B------:R-:W-:Y:S01]  /*3e00*/  VIADD R133, R132.reuse, UR5 ;  /* 0x0000000584857c36 */ /* 0x040fe20008000000 */
[-C--:B------:R-:W-:Y:S02]  /*3e10*/  LEA R162, P6, R132, R2.reuse, 0x1 ;  /* 0x0000000284a27211 */ /* 0x080fe400078c08ff */
[----:B------:R-:W-:Y:S01]  /*3e20*/  LEA.HI.X.SX32 R161, R5, R3, 0x1, P5 ;  /* 0x0000000305a17211 */ /* 0x000fe200028f0eff */
[C---:B------:R-:W-:Y:S01]  /*3e30*/  VIADD R134, R133.reuse, UR5 ;  /* 0x0000000585867c36 */ /* 0x040fe20008000000 */
[----:B------:R-:W-:-:S02]  /*3e40*/  LEA R164, P2, R133, R2, 0x1 ;  /* 0x0000000285a47211 */ /* 0x000fc400078408ff */
[-C--:B------:R-:W-:Y:S01]  /*3e50*/  LEA.HI.X.SX32 R163, R132, R3.reuse, 0x1, P6 ;  /* 0x0000000384a37211 */ /* 0x080fe200030f0eff */
[C---:B------:R-:W-:Y:S01]  /*3e60*/  VIADD R135, R134.reuse, UR5 ;  /* 0x0000000586877c36 */ /* 0x040fe20008000000 */
[CC--:B------:R-:W-:Y:S02]  /*3e70*/  LEA R140, P5, R134.reuse, R2.reuse, 0x1 ;  /* 0x00000002868c7211 */ /* 0x0c0fe400078a08ff */
[-C--:B------:R-:W-:Y:S01]  /*3e80*/  LEA.HI.X.SX32 R165, R133, R3.reuse, 0x1, P2 ;  /* 0x0000000385a57211 */ /* 0x080fe200010f0eff */
[C---:B------:R-:W-:Y:S01]  /*3e90*/  VIADD R4, R135.reuse, UR5 ;  /* 0x0000000587047c36 */ /* 0x040fe20008000000 */
[C---:B------:R-:W-:Y:S02]  /*3ea0*/  LEA R142, P6, R135.reuse, R2, 0x1 ;  /* 0x00000002878e7211 */ /* 0x040fe400078c08ff */
[-C--:B------:R-:W-:Y:S01]  /*3eb0*/  LEA.HI.X.SX32 R141, R134, R3.reuse, 0x1, P5 ;  /* 0x00000003868d7211 */ /* 0x080fe200028f0eff */
[----:B------:R-:W-:Y:S01]  /*3ec0*/  VIADD R5, R4, UR5 ;  /* 0x0000000504057c36 */ /* 0x000fe20008000000 */
[----:B------:R-:W-:-:S02]  /*3ed0*/  LEA.HI.X.SX32 R143, R135, R3, 0x1, P6 ;  /* 0x00000003878f7211 */ /* 0x000fc400030f0eff */
[-C--:B------:R-:W-:Y:S01]  /*3ee0*/  LEA R138, P5, R4, R2.reuse, 0x1 ;  /* 0x00000002048a7211 */ /* 0x080fe200078a08ff */
[C---:B------:R-:W-:Y:S01]  /*3ef0*/  VIADD R133, R5.reuse, UR5 ;  /* 0x0000000505857c36 */ /* 0x040fe20008000000 */
[-C--:B------:R-:W-:Y:S02]  /*3f00*/  LEA R136, P6, R5, R2.reuse, 0x1 ;  /* 0x0000000205887211 */ /* 0x080fe400078c08ff */
[----:B------:R-:W-:Y:S01]  /*3f10*/  ISETP.LT.AND P2, PT, R0, UR23, !P0 ;  /* 0x0000001700007c0c */ /* 0x000fe2000c741270 */
[----:B------:R-:W-:Y:S01]  /*3f20*/  VIADD R166, R133, UR5 ;  /* 0x0000000585a67c36 */ /* 0x000fe20008000000 */
[-C--:B------:R-:W-:Y:S02]  /*3f30*/  LEA.HI.X.SX32 R137, R5, R3.reuse, 0x1, P6 ;  /* 0x0000000305897211 */ /* 0x080fe400030f0eff */
[----:B------:R-:W-:Y:S01]  /*3f40*/  LEA.HI.X.SX32 R139, R4, R3, 0x1, P5 ;  /* 0x00000003048b7211 */ /* 0x000fe200028f0eff */
[----:B------:R-:W-:Y:S01]  /*3f50*/  VIADD R167, R166, UR5 ;  /* 0x00000005a6a77c36 */ /* 0x000fe20008000000 */
[----:B------:R-:W-:-:S02]  /*3f60*/  LEA R134, P6, R133, R2, 0x1 ;  /* 0x0000000285867211 */ /* 0x000fc400078c08ff */
[CC--:B------:R-:W-:Y:S02]  /*3f70*/  LEA R132, P5, R166.reuse, R2.reuse, 0x1 ;  /* 0x00000002a6847211 */ /* 0x0c0fe400078a08ff */
[-C--:B------:R-:W-:Y:S02]  /*3f80*/  LEA.HI.X.SX32 R135, R133, R3.reuse, 0x1, P6 ;  /* 0x0000000385877211 */ /* 0x080fe400030f0eff */
[----:B------:R-:W-:Y:S01]  /*3f90*/  LEA.HI.X.SX32 R133, R166, R3, 0x1, P5 ;  /* 0x00000003a6857211 */ /* 0x000fe200028f0eff */
[----:B------:R-:W-:Y:S01]  /*3fa0*/  VIADD R166, R0, 0x6 ;  /* 0x0000000600a67836 */ /* 0x000fe20000000000 */
[----:B------:R4:W-:Y:S01]  /*3fb0*/  @P2 STG.E.U16 desc[UR16][R144.64], R168 ;  /* 0x000000a890002986 */ /* 0x0009e2000c101510 */
[----:B------:R-:W-:Y:S02]  /*3fc0*/  ISETP.LT.AND P5, PT, R170, UR23, !P0 ;  /* 0x00000017aa007c0c */ /* 0x000fe4000c7a1270 */
[----:B------:R-:W-:Y:S02]  /*3fd0*/  LEA R4, P6, R167, R2, 0x1 ;  /* 0x00000002a7047211 */ /* 0x000fe400078c08ff */
[----:B------:R-:W-:-:S02]  /*3fe0*/  ISETP.LT.AND P2, PT, R166, UR23, !P0 ;  /* 0x00000017a6007c0c */ /* 0x000fc4000c741270 */
[----:B------:R-:W-:Y:S01]  /*3ff0*/  PRMT R166, R6, 0x7610, R166 ;  /* 0x0000761006a67816 */ /* 0x000fe200000000a6 */
[----:B------:R-:W-:Y:S01]  /*4000*/  VIADD R6, R0, 0x9 ;  /* 0x0000000900067836 */ /* 0x000fe20000000000 */
[C---:B------:R-:W-:Y:S01]  /*4010*/  LEA.HI.X.SX32 R5, R167.reuse, R3, 0x1, P6 ;  /* 0x00000003a7057211 */ /* 0x040fe200030f0eff */
[----:B------:R-:W-:Y:S01]  /*4020*/  VIADD R167, R167, UR5 ;  /* 0x00000005a7a77c36 */ /* 0x000fe20008000000 */
[----:B------:R-:W-:Y:S02]  /*4030*/  ISETP.LT.AND P6, PT, R169, UR23, !P0 ;  /* 0x00000017a9007c0c */ /* 0x000fe4000c7c1270 */
[----:B----4-:R-:W-:Y:S02]  /*4040*/  PRMT R145, R168, 0x7632, R145 ;  /* 0x00007632a8917816 */ /* 0x010fe40000000091 */
[----:B------:R-:W-:Y:S02]  /*4050*/  F2FP.F16.F32.PACK_AB R10, R11, R10 ;  /* 0x0000000a0b0a723e */ /* 0x000fe400000000ff */
[----:B------:R-:W-:Y:S01]  /*4060*/  F2FP.F16.F32.PACK_AB R12, R13, R12 ;  /* 0x0000000c0d0c723e */ /* 0x000fe200000000ff */
[----:B------:R-:W-:Y:S01]  /*4070*/  @P3 STG.E.U16 desc[UR16][R146.64], R145 ;  /* 0x0000009192003986 */ /* 0x000fe2000c101510 */
[----:B------:R-:W-:Y:S01]  /*4080*/  ISETP.LT.AND P3, PT, R7, UR23, !P0 ;  /* 0x0000001707007c0c */ /* 0x000fe2000c761270 */
[C---:B------:R-:W-:Y:S01]  /*4090*/  VIADD R7, R0.reuse, 0x8 ;  /* 0x0000000800077836 */ /* 0x040fe20000000000 */
[----:B------:R-:W-:Y:S01]  /*40a0*/  F2FP.F16.F32.PACK_AB R14, R15, R14 ;  /* 0x0000000e0f0e723e */ /* 0x000fe200000000ff */
[----:B------:R-:W-:Y:S01]  /*40b0*/  @P1 STG.E.U16 desc[UR16][R148.64], R166 ;  /* 0x000000a694001986 */ /* 0x000fe2000c101510 */
[----:B------:R-:W-:Y:S01]  /*40c0*/  F2FP.F16.F32.PACK_AB R16, R17, R16 ;  /* 0x000000101110723e */ /* 0x000fe200000000ff */
[----:B------:R-:W-:Y:S01]  /*40d0*/  VIADD R17, R0, 0x7e ;  /* 0x0000007e00117836 */ /* 0x000fe20000000000 */
[----:B------:R-:W-:Y:S01]  /*40e0*/  ISETP.LT.AND P1, PT, R7, UR23, !P0 ;  /* 0x0000001707007c0c */ /* 0x000fe2000c721270 */
[----:B------:R4:W-:Y:S01]  /*40f0*/  @P4 STG.E.U16 desc[UR16][R150.64], R9 ;  /* 0x0000000996004986 */ /* 0x0009e2000c101510 */
[----:B------:R-:W-:Y:S01]  /*4100*/  ISETP.LT.AND P4, PT, R6, UR23, !P0 ;  /* 0x0000001706007c0c */ /* 0x000fe2000c781270 */
[----:B------:R-:W-:Y:S01]  /*4110*/  VIADD R6, R0, 0xa ;  /* 0x0000000a00067836 */ /* 0x000fe20000000000 */
[----:B------:R-:W-:Y:S01]  /*4120*/  PRMT R7, R8, 0x7632, R7 ;  /* 0x0000763208077816 */ /* 0x000fe20000000007 */
[----:B------:R0:W-:Y:S01]  /*4130*/  @P5 STG.E.U16 desc[UR16][R152.64], R8 ;  /* 0x0000000898005986 */ /* 0x0001e2000c101510 */
[----:B------:R-:W-:-:S02]  /*4140*/  F2FP.F16.F32.PACK_AB R18, R19, R18 ;  /* 0x000000121312723e */ /* 0x000fc400000000ff */
[----:B------:R-:W-:Y:S01]  /*4150*/  ISETP.LT.AND P5, PT, R6, UR23, !P0 ;  /* 0x0000001706007c0c */ /* 0x000fe2000c7a1270 */
[----:B------:R-:W-:Y:S01]  /*4160*/  VIADD R6, R0, 0xb ;  /* 0x0000000b00067836 */ /* 0x000fe20000000000 */
[----:B------:R1:W-:Y:S01]  /*4170*/  @P6 STG.E.U16 desc[UR16][R154.64], R7 ;  /* 0x000000079a006986 */ /* 0x0003e2000c101510 */
[----:B------:R-:W-:Y:S02]  /*4180*/  F2FP.F16.F32.PACK_AB R20, R21, R20 ;  /* 0x000000141514723e */ /* 0x000fe400000000ff */
[----:B----4-:R-:W-:Y:S01]  /*4190*/  PRMT R9, R16, 0x7632, R9 ;  /* 0x0000763210097816 */ /* 0x010fe20000000009 */
[----:B------:R4:W-:Y:S01]  /*41a0*/  @P2 STG.E.U16 desc[UR16][R156.64], R10 ;  /* 0x0000000a9c002986 */ /* 0x0009e2000c101510 */
[----:B------:R-:W-:Y:S01]  /*41b0*/  ISETP.LT.AND P6, PT, R6, UR23, !P0 ;  /* 0x0000001706007c0c */ /* 0x000fe2000c7c1270 */
[----:B------:R-:W-:Y:S01]  /*41c0*/  VIADD R6, R0, 0xc ;  /* 0x0000000c00067836 */ /* 0x000fe20000000000 */
[----:B0-----:R-:W-:Y:S02]  /*41d0*/  PRMT R8, R10, 0x7632, R8 ;  /* 0x000076320a087816 */ /* 0x001fe40000000008 */
[----:B------:R-:W-:-:S02]  /*41e0*/  F2FP.F16.F32.PACK_AB R22, R23, R22 ;  /* 0x000000161716723e */ /* 0x000fc400000000ff */
[----:B------:R-:W-:Y:S01]  /*41f0*/  ISETP.LT.AND P2, PT, R6, UR23, !P0 ;  /* 0x0000001706007c0c */ /* 0x000fe2000c741270 */
[----:B------:R-:W-:Y:S01]  /*4200*/  VIADD R6, R0, 0xd ;  /* 0x0000000d00067836 */ /* 0x000fe20000000000 */
[----:B------:R0:W-:Y:S01]  /*4210*/  @P3 STG.E.U16 desc[UR16][R158.64], R8 ;  /* 0x000000089e003986 */ /* 0x0001e2000c101510 */
[----:B-1----:R-:W-:Y:S01]  /*4220*/  PRMT R7, R12, 0x7632, R7 ;  /* 0x000076320c077816 */ /* 0x002fe20000000007 */
[----:B----4-:R-:W-:Y:S02]  /*4230*/  VIADD R10, R167, UR5 ;  /* 0x00000005a70a7c36 */ /* 0x010fe40008000000 */
[----:B------:R-:W-:Y:S01]  /*4240*/  ISETP.LT.AND P3, PT, R6, UR23, !P0 ;  /* 0x0000001706007c0c */ /* 0x000fe2000c761270 */
[----:B------:R-:W-:Y:S01]  /*4250*/  VIADD R6, R0, 0xe ;  /* 0x0000000e00067836 */ /* 0x000fe20000000000 */
[----:B------:R1:W-:Y:S01]  /*4260*/  @P1 STG.E.U16 desc[UR16][R160.64], R12 ;  /* 0x0000000ca0001986 */ /* 0x0003e2000c101510 */
[----:B------:R-:W-:Y:S02]  /*4270*/  F2FP.F16.F32.PACK_AB R24, R25, R24 ;  /* 0x000000181918723e */ /* 0x000fe400000000ff */
[----:B------:R-:W-:Y:S01]  /*4280*/  F2FP.F16.F32.PACK_AB R26, R27, R26 ;  /* 0x0000001a1b1a723e */ /* 0x000fe200000000ff */
[----:B------:R4:W-:Y:S01]  /*4290*/  @P4 STG.E.U16 desc[UR16][R162.64], R7 ;  /* 0x00000007a2004986 */ /* 0x0009e2000c101510 */
[----:B------:R-:W-:Y:S01]  /*42a0*/  ISETP.LT.AND P1, PT, R6, UR23, !P0 ;  /* 0x0000001706007c0c */ /* 0x000fe2000c721270 */
[----:B------:R-:W-:Y:S01]  /*42b0*/  VIADD R6, R0, 0xf ;  /* 0x0000000f00067836 */ /* 0x000fe20000000000 */
[----:B0-----:R-:W-:Y:S01]  /*42c0*/  PRMT R8, R14, 0x7632, R8 ;  /* 0x000076320e087816 */ /* 0x001fe20000000008 */
[----:B------:R-:W-:Y:S01]  /*42d0*/  @P5 STG.E.U16 desc[UR16][R164.64], R14 ;  /* 0x0000000ea4005986 */ /* 0x000fe2000c101510 */
[----:B------:R-:W-:-:S02]  /*42e0*/  F2FP.F16.F32.PACK_AB R28, R29, R28 ;  /* 0x0000001c1d1c723e */ /* 0x000fc400000000ff */
[----:B------:R-:W-:Y:S01]  /*42f0*/  ISETP.LT.AND P4, PT, R6, UR23, !P0 ;  /* 0x0000001706007c0c */ /* 0x000fe2000c781270 */
[C---:B------:R-:W-:Y:S01]  /*4300*/  VIADD R6, R0.reuse, 0x10 ;  /* 0x0000001000067836 */ /* 0x040fe20000000000 */
[----:B------:R0:W-:Y:S01]  /*4310*/  @P6 STG.E.U16 desc[UR16][R140.64], R8 ;  /* 0x000000088c006986 */ /* 0x0001e2000c101510 */
[C---:B-1----:R-:W-:Y:S01]  /*4320*/  VIADD R12, R0.reuse, 0x1c ;  /* 0x0000001c000c7836 */ /* 0x042fe20000000000 */
[----:B------:R-:W-:Y:S01]  /*4330*/  F2FP.F16.F32.PACK_AB R30, R31, R30 ;  /* 0x0000001e1f1e723e */ /* 0x000fe200000000ff */
[----:B----4-:R-:W-:Y:S01]  /*4340*/  VIADD R7, R0, 0x13 ;  /* 0x0000001300077836 */ /* 0x010fe20000000000 */
[----:B------:R-:W-:Y:S01]  /*4350*/  ISETP.LT.AND P5, PT, R6, UR23, !P0 ;  /* 0x0000001706007c0c */ /* 0x000fe2000c7a1270 */
[----:B------:R-:W-:Y:S01]  /*4360*/  VIADD R6, R0, 0x11 ;  /* 0x0000001100067836 */ /* 0x000fe20000000000 */
[----:B------:R-:W-:Y:S01]  /*4370*/  @P2 STG.E.U16 desc[UR16][R142.64], R16 ;  /* 0x000000108e002986 */ /* 0x000fe2000c101510 */
[----:B------:R-:W-:Y:S02]  /*4380*/  F2FP.F16.F32.PACK_AB R32, R33, R32 ;  /* 0x000000202120723e */ /* 0x000fe400000000ff */
[----:B------:R-:W-:Y:S01]  /*4390*/  F2FP.F16.F32.PACK_AB R34, R35, R34 ;  /* 0x000000222322723e */ /* 0x000fe200000000ff */
[----:B------:R1:W-:Y:S01]  /*43a0*/  @P3 STG.E.U16 desc[UR16][R138.64], R9 ;  /* 0x000000098a003986 */ /* 0x0003e2000c101510 */
[----:B------:R-:W-:Y:S01]  /*43b0*/  ISETP.LT.AND P6, PT, R6, UR23, !P0 ;  /* 0x0000001706007c0c */ /* 0x000fe2000c7c1270 */
[----:B------:R-:W-:Y:S01]  /*43c0*/  VIADD R6, R0, 0x12 ;  /* 0x0000001200067836 */ /* 0x000fe20000000000 */
[----:B------:R-:W-:Y:S01]  /*43d0*/  ISETP.LT.AND P3, PT, R7, UR6, !P0 ;  /* 0x0000000607007c0c */ /* 0x000fe2000c761270 */
[----:B------:R-:W-:Y:S01]  /*43e0*/  @P1 STG.E.U16 desc[UR16][R136.64], R18 ;  /* 0x0000001288001986 */ /* 0x000fe2000c101510 */
[----:B------:R-:W-:Y:S01]  /*43f0*/  PRMT R7, R18, 0x7632, R7 ;  /* 0x0000763212077816 */ /* 0x000fe20000000007 */
[----:B------:R-:W4:Y:S01]  /*4400*/  LDCU UR6, c[0x0][0x39c] ;  /* 0x00007380ff0677ac */ /* 0x000f220008000800 */
[----:B------:R-:W-:Y:S01]  /*4410*/  ISETP.LT.AND P2, PT, R6, UR4, !P0 ;  /* 0x0000000406007c0c */ /* 0x000fe2000c741270 */
[C---:B------:R-:W-:Y:S01]  /*4420*/  VIADD R6, R0.reuse, 0x14 ;  /* 0x0000001400067836 */ /* 0x040fe20000000000 */
[----:B------:R-:W-:Y:S01]  /*4430*/  F2FP.F16.F32.PACK_AB R36, R37, R36 ;  /* 0x000000242524723e */ /* 0x000fe200000000ff */
[----:B------:R-:W4:Y:S01]  /*4440*/  LDCU UR4, c[0x0][0x39c] ;  /* 0x00007380ff0477ac */ /* 0x000f220008000800 */
[----:B0-----:R-:W-:Y:S01]  /*4450*/  VIADD R8, R0, 0x16 ;  /* 0x0000001600087836 */ /* 0x001fe20000000000 */
[----:B-1----:R-:W-:Y:S01]  /*4460*/  PRMT R9, R20, 0x7632, R9 ;  /* 0x0000763214097816 */ /* 0x002fe20000000009 */
[----:B------:R0:W-:Y:S01]  /*4470*/  @P4 STG.E.U16 desc[UR16][R134.64], R7 ;  /* 0x0000000786004986 */ /* 0x0001e2000c101510 */
[----:B--2---:R-:W-:Y:S01]  /*4480*/  ISETP.LT.AND P1, PT, R6, UR7, !P0 ;  /* 0x0000000706007c0c */ /* 0x004fe2000c721270 */
[----:B------:R-:W-:Y:S01]  /*4490*/  VIADD R6, R0, 0x15 ;  /* 0x0000001500067836 */ /* 0x000fe20000000000 */
[----:B------:R-:W1:Y:S01]  /*44a0*/  LDCU UR7, c[0x0][0x39c] ;  /* 0x00007380ff0777ac */ /* 0x000e620008000800 */
[----:B------:R-:W-:Y:S01]  /*44b0*/  @P5 STG.E.U16 desc[UR16][R132.64], R20 ;  /* 0x0000001484005986 */ /* 0x000fe2000c101510 */
[----:B------:R-:W-:-:S02]  /*44c0*/  F2FP.F16.F32.PACK_AB R38, R39, R38 ;  /* 0x000000262726723e */ /* 0x000fc400000000ff */
[----:B---3--:R-:W-:Y:S01]  /*44d0*/  ISETP.LT.AND P4, PT, R6, UR8, !P0 ;  /* 0x0000000806007c0c */ /* 0x008fe2000c781270 */
[----:B------:R2:W-:Y:S01]  /*44e0*/  @P6 STG.E.U16 desc[UR16][R4.64], R9 ;  /* 0x0000000904006986 */ /* 0x0005e2000c101510 */
[----:B------:R-:W-:Y:S02]  /*44f0*/  LEA R6, P5, R167, R2, 0x1 ;  /* 0x00000002a7067211 */ /* 0x000fe400078a08ff */
[----:B------:R-:W-:Y:S02]  /*4500*/  F2FP.F16.F32.PACK_AB R40, R41, R40 ;  /* 0x000000282928723e */ /* 0x000fe400000000ff */
[-C--:B0-----:R-:W-:Y:S02]  /*4510*/  LEA.HI.X.SX32 R7, R167, R3.reuse, 0x1, P5 ;  /* 0x00000003a7077211 */ /* 0x081fe400028f0eff */
[----:B----4-:R-:W-:Y:S01]  /*4520*/  ISETP.LT.AND P6, PT, R8, UR4, !P0 ;  /* 0x0000000408007c0c */ /* 0x010fe2000c7c1270 */
[----:B------:R-:W0:Y:S01]  /*4530*/  LDCU UR4, c[0x0][0x39c] ;  /* 0x00007380ff0477ac */ /* 0x000e220008000800 */
[----:B------:R-:W-:Y:S01]  /*4540*/  LEA R8, P5, R10, R2, 0x1 ;  /* 0x000000020a087211 */ /* 0x000fe200078a08ff */
[----:B------:R3:W-:Y:S01]  /*4550*/  @P2 STG.E.U16 desc[UR16][R6.64], R22 ;  /* 0x0000001606002986 */ /* 0x0007e2000c101510 */
[----:B------:R-:W-:Y:S01]  /*4560*/  F2FP.F16.F32.PACK_AB R42, R43, R42 ;  /* 0x0000002a2b2a723e */ /* 0x000fe200000000ff */
[----:B--2---:R-:W-:Y:S01]  /*4570*/  VIADD R4, R0, 0x17 ;  /* 0x0000001700047836 */ /* 0x004fe20000000000 */
[C---:B------:R-:W-:Y:S01]  /*4580*/  LEA.HI.X.SX32 R9, R10.reuse, R3, 0x1, P5 ;  /* 0x000000030a097211 */ /* 0x040fe200028f0eff */
[----:B------:R-:W-:Y:S01]  /*4590*/  VIADD R10, R10, UR5 ;  /* 0x000000050a0a7c36 */ /* 0x000fe20008000000 */
[----:B------:R-:W-:-:S02]  /*45a0*/  PRMT R5, R22, 0x7632, R5 ;  /* 0x0000763216057816 */ /* 0x000fc40000000005 */
[----:B------:R-:W-:Y:S01]  /*45b0*/  ISETP.LT.AND P2, PT, R4, UR6, !P0 ;  /* 0x0000000604007c0c */ /* 0x000fe2000c741270 */
[----:B------:R-:W2:Y:S01]  /*45c0*/  LDCU UR6, c[0x0][0x39c] ;  /* 0x00007380ff0677ac */ /* 0x000ea20008000800 */
[C---:B------:R-:W-:Y:S01]  /*45d0*/  VIADD R11, R10.reuse, UR5 ;  /* 0x000000050a0b7c36 */ /* 0x040fe20008000000 */
[----:B------:R4:W-:Y:S01]  /*45e0*/  @P3 STG.E.U16 desc[UR16][R8.64], R5 ;  /* 0x0000000508003986 */ /* 0x0009e2000c101510 */
[----:B------:R-:W-:Y:S01]  /*45f0*/  LEA R4, P3, R10, R2, 0x1 ;  /* 0x000000020a047211 */ /* 0x000fe200078608ff */
[C---:B---3--:R-:W-:Y:S01]  /*4600*/  VIADD R6, R0.reuse, 0x18 ;  /* 0x0000001800067836 */ /* 0x048fe20000000000 */
[----:B------:R-:W-:Y:S01]  /*4610*/  F2FP.F16.F32.PACK_AB R44, R45, R44 ;  /* 0x0000002c2d2c723e */ /* 0x000fe200000000ff */
[----:B------:R-:W-:Y:S01]  /*4620*/  VIADD R7, R0, 0x19 ;  /* 0x0000001900077836 */ /* 0x000fe20000000000 */
[----:B------:R-:W-:Y:S02]  /*4630*/  F2FP.F16.F32.PACK_AB R46, R47, R46 ;  /* 0x0000002e2f2e723e */ /* 0x000fe400000000ff */
[----:B------:R-:W-:-:S02]  /*4640*/  F2FP.F16.F32.PACK_AB R48, R49, R48 ;  /* 0x000000303130723e */ /* 0x000fc400000000ff */
[----:B------:R-:W-:Y:S02]  /*4650*/  F2FP.F16.F32.PACK_AB R50, R51, R50 ;  /* 0x000000323332723e */ /* 0x000fe400000000ff */
[----:B------:R-:W-:Y:S01]  /*4660*/  F2FP.F16.F32.PACK_AB R52, R53, R52 ;  /* 0x000000343534723e */ /* 0x000fe200000000ff */
[----:B----4-:R-:W-:Y:S01]  /*4670*/  VIADD R8, R0, 0x1a ;  /* 0x0000001a00087836 */ /* 0x010fe20000000000 */
[-C--:B------:R-:W-:Y:S02]  /*4680*/  LEA.HI.X.SX32 R5, R10, R3.reuse, 0x1, P3 ;  /* 0x000000030a057211 */ /* 0x080fe400018f0eff */
[----:B0-----:R-:W-:Y:S01]  /*4690*/  ISETP.LT.AND P3, PT, R6, UR4, !P0 ;  /* 0x0000000406007c0c */ /* 0x001fe2000c761270 */
[----:B------:R-:W0:Y:S01]  /*46a0*/  LDCU UR4, c[0x0][0x39c] ;  /* 0x00007380ff0477ac */ /* 0x000e220008000800 */
[----:B------:R-:W-:Y:S01]  /*46b0*/  LEA R6, P5, R11, R2, 0x1 ;  /* 0x000000020b067211 */ /* 0x000fe200078a08ff */
[----:B------:R3:W-:Y:S01]  /*46c0*/  @P1 STG.E.U16 desc[UR16][R4.64], R24 ;  /* 0x0000001804001986 */ /* 0x0007e2000c101510 */
[----:B-1----:R-:W-:Y:S01]  /*46d0*/  ISETP.LT.AND P1, PT, R7, UR7, !P0 ;  /* 0x0000000707007c0c */ /* 0x002fe2000c721270 */
[----:B------:R-:W1:Y:S01]  /*46e0*/  LDCU UR7, c[0x0][0x39c] ;  /* 0x00007380ff0777ac */ /* 0x000e620008000800 */
[C---:B------:R-:W-:Y:S01]  /*46f0*/  LEA.HI.X.SX32 R7, R11.reuse, R3, 0x1, P5 ;  /* 0x000000030b077211 */ /* 0x040fe200028f0eff */
[----:B------:R-:W-:Y:S01]  /*4700*/  VIADD R11, R11, UR5 ;  /* 0x000000050b0b7c36 */ /* 0x000fe20008000000 */
[----:B--2---:R-:W-:Y:S01]  /*4710*/  ISETP.LT.AND P5, PT, R8, UR6, !P0 ;  /* 0x0000000608007c0c */ /* 0x004fe2000c7a1270 */
[----:B------:R-:W2:Y:S01]  /*4720*/  LDCU UR6, c[0x0][0x39c] ;  /* 0x00007380ff0677ac */ /* 0x000ea20008000800 */
[----:B------:R-:W-:Y:S01]  /*4730*/  F2FP.F16.F32.PACK_AB R54, R55, R54 ;  /* 0x000000363736723e */ /* 0x000fe200000000ff */
[----:B------:R-:W-:Y:S01]  /*4740*/  VIADD R10, R11, UR5 ;  /* 0x000000050b0a7c36 */ /* 0x000fe20008000000 */
[----:B------:R-:W-:-:S02]  /*4750*/  F2FP.F16.F32.PACK_AB R56, R57, R56 ;  /* 0x000000383938723e */ /* 0x000fc400000000ff */
[----:B------:R-:W-:Y:S02]  /*4760*/  F2FP.F16.F32.PACK_AB R58, R59, R58 ;  /* 0x0000003a3b3a723e */ /* 0x000fe400000000ff */
[----:B---3--:R-:W-:Y:S02]  /*4770*/  PRMT R5, R24, 0x7632, R5 ;  /* 0x0000763218057816 */ /* 0x008fe40000000005 */
[----:B------:R-:W-:Y:S02]  /*4780*/  F2FP.F16.F32.PACK_AB R60, R61, R60 ;  /* 0x0000003c3d3c723e */ /* 0x000fe400000000ff */
[----:B------:R-:W-:Y:S01]  /*4790*/  F2FP.F16.F32.PACK_AB R62, R63, R62 ;  /* 0x0000003e3f3e723e */ /* 0x000fe200000000ff */
[----:B------:R3:W-:Y:S01]  /*47a0*/  @P4 STG.E.U16 desc[UR16][R6.64], R5 ;  /* 0x0000000506004986 */ /* 0x0007e2000c101510 */
[----:B------:R-:W-:Y:S02]  /*47b0*/  LEA R8, P4, R11, R2, 0x1 ;  /* 0x000000020b087211 */ /* 0x000fe400078808ff */
[----:B------:R-:W-:-:S02]  /*47c0*/  F2FP.F16.F32.PACK_AB R64, R65, R64 ;  /* 0x000000404140723e */ /* 0x000fc400000000ff */
[-C--:B------:R-:W-:Y:S01]  /*47d0*/  LEA.HI.X.SX32 R9, R11, R3.reuse, 0x1, P4 ;  /* 0x000000030b097211 */ /* 0x080fe200020f0eff */
[----:B------:R-:W-:Y:S01]  /*47e0*/  VIADD R11, R0, 0x1b ;  /* 0x0000001b000b7836 */ /* 0x000fe20000000000 */
[----:B------:R-:W-:Y:S02]  /*47f0*/  LEA R4, P4, R10, R2, 0x1 ;  /* 0x000000020a047211 */ /* 0x000fe400078808ff */
[----:B------:R-:W-:Y:S01]  /*4800*/  F2FP.F16.F32.PACK_AB R66, R67, R66 ;  /* 0x000000424342723e */ /* 0x000fe200000000ff */
[----:B------:R4:W-:Y:S01]  /*4810*/  @P6 STG.E.U16 desc[UR16][R8.64], R26 ;  /* 0x0000001a08006986 */ /* 0x0009e2000c101510 */
[----:B------:R-:W-:Y:S02]  /*4820*/  F2FP.F16.F32.PACK_AB R68, R69, R68 ;  /* 0x000000444544723e */ /* 0x000fe400000000ff */
[----:B---3--:R-:W-:Y:S02]  /*4830*/  PRMT R7, R26, 0x7632, R7 ;  /* 0x000076321a077816 */ /* 0x008fe40000000007 */
[C---:B------:R-:W-:Y:S01]  /*4840*/  LEA.HI.X.SX32 R5, R10.reuse, R3, 0x1, P4 ;  /* 0x000000030a057211 */ /* 0x040fe200020f0eff */
[----:B------:R-:W-:Y:S01]  /*4850*/  VIADD R10, R10, UR5 ;  /* 0x000000050a0a7c36 */ /* 0x000fe20008000000 */
[----:B0-----:R-:W-:Y:S01]  /*4860*/  ISETP.LT.AND P4, PT, R11, UR4, !P0 ;  /* 0x000000040b007c0c */ /* 0x001fe2000c781270 */
[----:B------:R-:W0:Y:S01]  /*4870*/  LDCU UR4, c[0x0][0x39c] ;  /* 0x00007380ff0477ac */ /* 0x000e220008000800 */
[----:B------:R-:W-:Y:S01]  /*4880*/  F2FP.F16.F32.PACK_AB R70, R71, R70 ;  /* 0x000000464746723e */ /* 0x000fe200000000ff */
[----:B------:R3:W-:Y:S01]  /*4890*/  @P2 STG.E.U16 desc[UR16][R4.64], R7 ;  /* 0x0000000704002986 */ /* 0x0007e2000c101510 */
[C---:B------:R-:W-:Y:S01]  /*48a0*/  LEA R6, P2, R10.reuse, R2, 0x1 ;  /* 0x000000020a067211 */ /* 0x040fe200078408ff */
[----:B------:R-:W-:Y:S01]  /*48b0*/  VIADD R11, R10, UR5 ;  /* 0x000000050a0b7c36 */ /* 0x000fe20008000000 */
[----:B------:R-:W-:Y:S01]  /*48c0*/  F2FP.F16.F32.PACK_AB R72, R73, R72 ;  /* 0x000000484948723e */ /* 0x000fe200000000ff */
[----:B----4-:R-:W-:Y:S01]  /*48d0*/  VIADD R9, R0, 0x1d ;  /* 0x0000001d00097836 */ /* 0x010fe20000000000 */
[----:B------:R-:W-:-:S02]  /*48e0*/  F2FP.F16.F32.PACK_AB R74, R75, R74 ;  /* 0x0000004a4b4a723e */ /* 0x000fc400000000ff */
[----:B------:R-:W-:Y:S02]  /*48f0*/  LEA R8, P6, R11, R2, 0x1 ;  /* 0x000000020b087211 */ /* 0x000fe400078c08ff */
[----:B------:R-:W-:Y:S02]  /*4900*/  F2FP.F16.F32.PACK_AB R76, R77, R76 ;  /* 0x0000004c4d4c723e */ /* 0x000fe400000000ff */
[----:B------:R-:W-:Y:S01]  /*4910*/  F2FP.F16.F32.PACK_AB R78, R79, R78 ;  /* 0x0000004e4f4e723e */ /* 0x000fe200000000ff */
[----:B---3--:R-:W-:Y:S01]  /*4920*/  VIADD R5, R0, 0x1e ;  /* 0x0000001e00057836 */ /* 0x008fe20000000000 */
[-C--:B------:R-:W-:Y:S02]  /*4930*/  LEA.HI.X.SX32 R7, R10, R3.reuse, 0x1, P2 ;  /* 0x000000030a077211 */ /* 0x080fe400010f0eff */
[----:B--2---:R-:W-:Y:S01]  /*4940*/  ISETP.LT.AND P2, PT, R12, UR6, !P0 ;  /* 0x000000060c007c0c */ /* 0x004fe2000c741270 */
[----:B------:R-:W2:Y:S01]  /*4950*/  LDCU UR6, c[0x0][0x39c] ;  /* 0x00007380ff0677ac */ /* 0x000ea20008000800 */
[----:B------:R-:W-:Y:S01]  /*4960*/  VIADD R12, R0, 0x20 ;  /* 0x00000020000c7836 */ /* 0x000fe20000000000 */
[----:B------:R3:W-:Y:S01]  /*4970*/  @P3 STG.E.U16 desc[UR16][R6.64], R28 ;  /* 0x0000001c06003986 */ /* 0x0007e2000c101510 */
[----:B-1----:R-:W-:Y:S01]  /*4980*/  ISETP.LT.AND P3, PT, R9, UR7, !P0 ;  /* 0x0000000709007c0c */ /* 0x002fe2000c761270 */
[----:B------:R-:W1:Y:S01]  /*4990*/  LDCU UR7, c[0x0][0x39c] ;  /* 0x00007380ff0777ac */ /* 0x000e620008000800 */
[C---:B------:R-:W-:Y:S01]  /*49a0*/  LEA.HI.X.SX32 R9, R11.reuse, R3, 0x1, P6 ;  /* 0x000000030b097211 */ /* 0x040fe200030f0eff */
[----:B------:R-:W-:Y:S01]  /*49b0*/  VIADD R11, R11, UR5 ;  /* 0x000000050b0b7c36 */ /* 0x000fe20008000000 */
[----:B------:R-:W-:-:S02]  /*49c0*/  F2FP.F16.F32.PACK_AB R80, R81, R80 ;  /* 0x000000505150723e */ /* 0x000fc400000000ff */
[----:B------:R-:W-:Y:S01]  /*49d0*/  F2FP.F16.F32.PACK_AB R82, R83, R82 ;  /* 0x000000525352723e */ /* 0x000fe200000000ff */
[C---:B------:R-:W-:Y:S01]  /*49e0*/  VIADD R10, R11.reuse, UR5 ;  /* 0x000000050b0a7c36 */ /* 0x040fe20008000000 */
[----:B------:R-:W-:Y:S02]  /*49f0*/  LEA R4, P6, R11, R2, 0x1 ;  /* 0x000000020b047211 */ /* 0x000fe400078c08ff */
[----:B------:R-:W-:Y:S02]  /*4a00*/  F2FP.F16.F32.PACK_AB R84, R85, R84 ;  /* 0x000000545554723e */ /* 0x000fe400000000ff */
[----:B---3--:R-:W-:Y:S02]  /*4a10*/  PRMT R7, R28, 0x7632, R7 ;  /* 0x000076321c077816 */ /* 0x008fe40000000007 */
[----:B------:R-:W-:Y:S02]  /*4a20*/  F2FP.F16.F32.PACK_AB R86, R87, R86 ;  /* 0x000000565756723e */ /* 0x000fe400000000ff */
[----:B------:R-:W-:Y:S01]  /*4a30*/  F2FP.F16.F32.PACK_AB R88, R89, R88 ;  /* 0x000000585958723e */ /* 0x000fe200000000ff */
[----:B------:R3:W-:Y:S01]  /*4a40*/  @P1 STG.E.U16 desc[UR16][R8.64], R7 ;  /* 0x0000000708001986 */ /* 0x0007e2000c101510 */
[----:B0-----:R-:W-:Y:S01]  /*4a50*/  ISETP.LT.AND P1, PT, R5, UR4, !P0 ;  /* 0x0000000405007c0c */ /* 0x001fe2000c721270 */
[----:B------:R-:W0:Y:S01]  /*4a60*/  LDCU UR4, c[0x0][0x39c] ;  /* 0x00007380ff0477ac */ /* 0x000e220008000800 */
[----:B------:R-:W-:Y:S01]  /*4a70*/  LEA.HI.X.SX32 R5, R11, R3, 0x1, P6 ;  /* 0x000000030b057211 */ /* 0x000fe200030f0eff */
[----:B------:R-:W-:Y:S01]  /*4a80*/  VIADD R11, R0, 0x1f ;  /* 0x0000001f000b7836 */ /* 0x000fe20000000000 */
[----:B------:R-:W-:-:S02]  /*4a90*/  LEA R6, P6, R10, R2, 0x1 ;  /* 0x000000020a067211 */ /* 0x000fc400078c08ff */
[----:B------:R-:W-:Y:S01]  /*4aa0*/  F2FP.F16.F32.PACK_AB R90, R91, R90 ;  /* 0x0000005a5b5a723e */ /* 0x000fe200000000ff */
[----:B------:R4:W-:Y:S01]  /*4ab0*/  @P5 STG.E.U16 desc[UR16][R4.64], R30 ;  /* 0x0000001e04005986 */ /* 0x0009e2000c101510 */
[----:B--2---:R-:W-:Y:S01]  /*4ac0*/  ISETP.LT.AND P5, PT, R11, UR6, !P0 ;  /* 0x000000060b007c0c */ /* 0x004fe2000c7a1270 */
[----:B------:R-:W2:Y:S01]  /*4ad0*/  LDCU UR6, c[0x0][0x39c] ;  /* 0x00007380ff0677ac */ /* 0x000ea20008000800 */
[----:B------:R-:W-:Y:S02]  /*4ae0*/  F2FP.F16.F32.PACK_AB R92, R93, R92 ;  /* 0x0000005c5d5c723e */ /* 0x000fe400000000ff */
[C---:B---3--:R-:W-:Y:S01]  /*4af0*/  LEA.HI.X.SX32 R7, R10.reuse, R3, 0x1, P6 ;  /* 0x000000030a077211 */ /* 0x048fe200030f0eff */
[----:B------:R-:W-:Y:S01]  /*4b00*/  VIADD R10, R10, UR5 ;  /* 0x000000050a0a7c36 */ /* 0x000fe20008000000 */
[----:B------:R-:W-:Y:S02]  /*4b10*/  F2FP.F16.F32.PACK_AB R94, R95, R94 ;  /* 0x0000005e5f5e723e */ /* 0x000fe400000000ff */
[----:B------:R-:W-:Y:S01]  /*4b20*/  F2FP.F16.F32.PACK_AB R96, R97, R96 ;  /* 0x000000606160723e */ /* 0x000fe200000000ff */
[----:B------:R-:W-:Y:S01]  /*4b30*/  VIADD R11, R10, UR5 ;  /* 0x000000050a0b7c36 */ /* 0x000fe20008000000 */
[----:B------:R-:W-:-:S02]  /*4b40*/  F2FP.F16.F32.PACK_AB R98, R99, R98 ;  /* 0x000000626362723e */ /* 0x000fc400000000ff */
[----:B----4-:R-:W-:Y:S02]  /*4b50*/  PRMT R5, R30, 0x7632, R5 ;  /* 0x000076321e057816 */ /* 0x010fe40000000005 */
[----:B0-----:R-:W-:Y:S01]  /*4b60*/  ISETP.LT.AND P6, PT, R12, UR4, !P0 ;  /* 0x000000040c007c0c */ /* 0x001fe2000c7c1270 */
[----:B------:R-:W0:Y:S01]  /*4b70*/  LDCU UR4, c[0x0][0x39c] ;  /* 0x00007380ff0477ac */ /* 0x000e220008000800 */
[----:B------:R-:W-:Y:S01]  /*4b80*/  VIADD R12, R0, 0x26 ;  /* 0x00000026000c7836 */ /* 0x000fe20000000000 */
[----:B------:R3:W-:Y:S01]  /*4b90*/  @P4 STG.E.U16 desc[UR16][R6.64], R5 ;  /* 0x0000000506004986 */ /* 0x0007e2000c101510 */
[C---:B------:R-:W-:Y:S02]  /*4ba0*/  LEA R8, P4, R10.reuse, R2, 0x1 ;  /* 0x000000020a087211 */ /* 0x040fe400078808ff */
[----:B------:R-:W-:Y:S02]  /*4bb0*/  F2FP.F16.F32.PACK_AB R100, R101, R100 ;  /* 0x000000646564723e */ /* 0x000fe400000000ff */
[----:B------:R-:W-:-:S02]  /*4bc0*/  LEA.HI.X.SX32 R9, R10, R3, 0x1, P4 ;  /* 0x000000030a097211 */ /* 0x000fc400020f0eff */
[----:B------:R-:W-:Y:S02]  /*4bd0*/  LEA R4, P4, R11, R2, 0x1 ;  /* 0x000000020b047211 */ /* 0x000fe400078808ff */
[----:B------:R-:W-:Y:S01]  /*4be0*/  F2FP.F16.F32.PACK_AB R102, R103, R102 ;  /* 0x000000666766723e */ /* 0x000fe200000000ff */
[----:B------:R4:W-:Y:S01]  /*4bf0*/  @P2 STG.E.U16 desc[UR16][R8.64], R32 ;  /* 0x0000002008002986 */ /* 0x0009e2000c101510 */
[----:B------:R-:W-:Y:S01]  /*4c00*/  F2FP.F16.F32.PACK_AB R104, R105, R104 ;  /* 0x000000686968723e */ /* 0x000fe200000000ff */
[----:B---3--:R-:W-:Y:S01]  /*4c10*/  VIADD R6, R0, 0x21 ;  /* 0x0000002100067836 */ /* 0x008fe20000000000 */
[C---:B------:R-:W-:Y:S01]  /*4c20*/  LEA.HI.X.SX32 R5, R11.reuse, R3, 0x1, P4 ;  /* 0x000000030b057211 */ /* 0x040fe200020f0eff */
[----:B------:R-:W-:Y:S01]  /*4c30*/  VIADD R11, R11, UR5 ;  /* 0x000000050b0b7c36 */ /* 0x000fe20008000000 */
[----:B------:R-:W-:Y:S02]  /*4c40*/  PRMT R7, R32, 0x7632, R7 ;  /* 0x0000763220077816 */ /* 0x000fe40000000007 */
[----:B--2---:R-:W-:Y:S01]  /*4c50*/  ISETP.LT.AND P2, PT, R6, UR6, !P0 ;  /* 0x0000000606007c0c */ /* 0x004fe2000c741270 */
[----:B------:R-:W2:Y:S01]  /*4c60*/  LDCU UR6, c[0x0][0x39c] ;  /* 0x00007380ff0677ac */ /* 0x000ea20008000800 */
[C---:B------:R-:W-:Y:S01]  /*4c70*/  VIADD R10, R11.reuse, UR5 ;  /* 0x000000050b0a7c36 */ /* 0x040fe20008000000 */
[----:B------:R3:W-:Y:S01]  /*4c80*/  @P3 STG.E.U16 desc[UR16][R4.64], R7 ;  /* 0x0000000704003986 */ /* 0x0007e2000c101510 */
[----:B------:R-:W-:Y:S01]  /*4c90*/  LEA R6, P3, R11, R2, 0x1 ;  /* 0x000000020b067211 */ /* 0x000fe200078608ff */
[C---:B----4-:R-:W-:Y:S01]  /*4ca0*/  VIADD R8, R0.reuse, 0x22 ;  /* 0x0000002200087836 */ /* 0x050fe20000000000 */
[----:B------:R-:W-:Y:S01]  /*4cb0*/  F2FP.F16.F32.PACK_AB R106, R107, R106 ;  /* 0x0000006a6b6a723e */ /* 0x000fe200000000ff */
[----:B------:R-:W-:Y:S01]  /*4cc0*/  VIADD R9, R0, 0x23 ;  /* 0x0000002300097836 */ /* 0x000fe20000000000 */
[----:B------:R-:W-:-:S02]  /*4cd0*/  F2FP.F16.F32.PACK_AB R108, R109, R108 ;  /* 0x0000006c6d6c723e */ /* 0x000fc400000000ff */
[----:B------:R-:W-:Y:S02]  /*4ce0*/  F2FP.F16.F32.PACK_AB R110, R111, R110 ;  /* 0x0000006e6f6e723e */ /* 0x000fe400000000ff */
[----:B------:R-:W-:Y:S02]  /*4cf0*/  F2FP.F16.F32.PACK_AB R112, R113, R112 ;  /* 0x000000707170723e */ /* 0x000fe400000000ff */
[----:B------:R-:W-:Y:S01]  /*4d00*/  F2FP.F16.F32.PACK_AB R114, R115, R114 ;  /* 0x000000727372723e */ /* 0x000fe200000000ff */
[----:B---3--:R-:W-:Y:S01]  /*4d10*/  VIADD R4, R0, 0x24 ;  /* 0x0000002400047836 */ /* 0x008fe20000000000 */
[-C--:B------:R-:W-:Y:S02]  /*4d20*/  LEA.HI.X.SX32 R7, R11, R3.reuse, 0x1, P3 ;  /* 0x000000030b077211 */ /* 0x080fe400018f0eff */
[----:B0-----:R-:W-:Y:S01]  /*4d30*/  ISETP.LT.AND P3, PT, R8, UR4, !P0 ;  /* 0x0000000408007c0c */ /* 0x001fe2000c761270 */
[----:B------:R-:W0:Y:S01]  /*4d40*/  LDCU UR4, c[0x0][0x39c] ;  /* 0x00007380ff0477ac */ /* 0x000e220008000800 */
[C---:B------:R-:W-:Y:S01]  /*4d50*/  LEA R8, P4, R10.reuse, R2, 0x1 ;  /* 0x000000020a087211 */ /* 0x040fe200078808ff */
[----:B------:R-:W-:Y:S01]  /*4d60*/  @P1 STG.E.U16 desc[UR16][R6.64], R34 ;  /* 0x0000002206001986 */ /* 0x000fe2000c101510 */
[----:B-1----:R-:W-:Y:S01]  /*4d70*/  ISETP.LT.AND P1, PT, R9, UR7, !P0 ;  /* 0x0000000709007c0c */ /* 0x002fe2000c721270 */
[----:B------:R-:W1:Y:S01]  /*4d80*/  LDCU UR7, c[0x0][0x39c] ;  /* 0x00007380ff0777ac */ /* 0x000e620008000800 */
[C---:B------:R-:W-:Y:S01]  /*4d90*/  LEA.HI.X.SX32 R9, R10.reuse, R3, 0x1, P4 ;  /* 0x000000030a097211 */ /* 0x040fe200020f0eff */
[----:B------:R-:W-:Y:S01]  /*4da0*/  VIADD R10, R10, UR5 ;  /* 0x000000050a0a7c36 */ /* 0x000fe20008000000 */
[----:B------:R-:W-:-:S02]  /*4db0*/  PRMT R5, R34, 0x7632, R5 ;  /* 0x0000763222057816 */ /* 0x000fc40000000005 */
[----:B--2---:R-:W-:Y:S01]  /*4dc0*/  ISETP.LT.AND P4, PT, R4, UR6, !P0 ;  /* 0x0000000604007c0c */ /* 0x004fe2000c781270 */
[C---:B------:R-:W-:Y:S01]  /*4dd0*/  VIADD R11, R10.reuse, UR5 ;  /* 0x000000050a0b7c36 */ /* 0x040fe20008000000 */
[----:B------:R-:W2:Y:S01]  /*4de0*/  LDCU UR6, c[0x0][0x39c] ;  /* 0x00007380ff0677ac */ /* 0x000ea20008000800 */
[----:B------:R3:W-:Y:S01]  /*4df0*/  @P5 STG.E.U16 desc[UR16][R8.64], R5 ;  /* 0x0000000508005986 */ /* 0x0007e2000c101510 */
[----:B------:R-:W-:Y:S02]  /*4e00*/  LEA R4, P5, R10, R2, 0x1 ;  /* 0x000000020a047211 */ /* 0x000fe400078a08ff */
[----:B------:R-:W-:Y:S02]  /*4e10*/  F2FP.F16.F32.PACK_AB R116, R117, R116 ;  /* 0x000000747574723e */ /* 0x000fe400000000ff */
[----:B------:R-:W-:Y:S02]  /*4e20*/  F2FP.F16.F32.PACK_AB R118, R119, R118 ;  /* 0x000000767776723e */ /* 0x000fe400000000ff */
[----:B------:R-:W-:-:S02]  /*4e30*/  F2FP.F16.F32.PACK_AB R120, R121, R120 ;  /* 0x000000787978723e */ /* 0x000fc400000000ff */
[----:B------:R-:W-:Y:S02]  /*4e40*/  F2FP.F16.F32.PACK_AB R122, R123, R122 ;  /* 0x0000007a7b7a723e */ /* 0x000fe400000000ff */
[----:B------:R-:W-:Y:S02]  /*4e50*/  F2FP.F16.F32.PACK_AB R124, R125, R124 ;  /* 0x0000007c7d7c723e */ /* 0x000fe400000000ff */
[-C--:B---3--:R-:W-:Y:S01]  /*4e60*/  LEA.HI.X.SX32 R5, R10, R3.reuse, 0x1, P5 ;  /* 0x000000030a057211 */ /* 0x088fe200028f0eff */
[----:B------:R-:W-:Y:S01]  /*4e70*/  VIADD R10, R0, 0x25 ;  /* 0x00000025000a7836 */ /* 0x000fe20000000000 */
[C---:B------:R-:W-:Y:S02]  /*4e80*/  LEA R6, P5, R11.reuse, R2, 0x1 ;  /* 0x000000020b067211 */ /* 0x040fe400078a08ff */
[----:B------:R-:W-:Y:S01]  /*4e90*/  PRMT R9, R36, 0x7632, R9 ;  /* 0x0000763224097816 */ /* 0x000fe20000000009 */
[----:B------:R3:W-:Y:S01]  /*4ea0*/  @P6 STG.E.U16 desc[UR16][R4.64], R36 ;  /* 0x0000002404006986 */ /* 0x0007e2000c101510 */
        /* <DEDUP_REMOVED lines=8> */
[----:B------:R-:W-:-:S02]  /*4f30*/  F2FP.F16.F32.PACK_AB R128, R129, R128 ;  /* 0x000000808180723e */ /* 0x000fc400000000ff */
[----:B------:R-:W-:Y:S01]  /*4f40*/  F2FP.F16.F32.PACK_AB R130, R131, R130 ;  /* 0x000000828382723e */ /* 0x000fe200000000ff */
[----:B---3--:R-:W-:Y:S01]  /*4f50*/  VIADD R5, R0, 0x27 ;  /* 0x0000002700057836 */ /* 0x008fe20000000000 */
[----:B------:R-:W-:Y:S02]  /*4f60*/  LEA R4, P6, R10, R2, 0x1 ;  /* 0x000000020a047211 */ /* 0x000fe400078c08ff */
[-C--:B----4-:R-:W-:Y:S01]  /*4f70*/  LEA.HI.X.SX32 R9, R11, R3.reuse, 0x1, P2 ;  /* 0x000000030b097211 */ /* 0x090fe200010f0eff */
[----:B------:R-:W-:Y:S01]  /*4f80*/  VIADD R7, R0, 0x28 ;  /* 0x0000002800077836 */ /* 0x000fe20000000000 */
[----:B--2---:R-:W-:Y:S01]  /*4f90*/  ISETP.LT.AND P2, PT, R12, UR6, !P0 ;  /* 0x000000060c007c0c */ /* 0x004fe2000c741270 */
[----:B------:R-:W2:Y:S01]  /*4fa0*/  LDCU UR6, c[0x0][0x39c] ;  /* 0x00007380ff0677ac */ /* 0x000ea20008000800 */
[----:B------:R-:W-:Y:S01]  /*4fb0*/  VIADD R12, R0, 0x2a ;  /* 0x0000002a000c7836 */ /* 0x000fe20000000000 */
[----:B------:R3:W-:Y:S01]  /*4fc0*/  @P3 STG.E.U16 desc[UR16][R8.64], R38 ;  /* 0x0000002608003986 */ /* 0x0007e2000c101510 */
[----:B-1----:R-:W-:Y:S01]  /*4fd0*/  ISETP.LT.AND P3, PT, R5, UR7, !P0 ;  /* 0x0000000705007c0c */ /* 0x002fe2000c761270 */
[----:B------:R-:W1:Y:S01]  /*4fe0*/  LDCU UR7, c[0x0][0x39c] ;  /* 0x00007380ff0777ac */ /* 0x000e620008000800 */
[C---:B------:R-:W-:Y:S01]  /*4ff0*/  LEA.HI.X.SX32 R5, R10.reuse, R3, 0x1, P6 ;  /* 0x000000030a057211 */ /* 0x040fe200030f0eff */
[----:B------:R-:W-:-:S04]  /*5000*/  VIADD R10, R10, UR5 ;  /* 0x000000050a0a7c36 */ /* 0x000fc80008000000 */
[C---:B------:R-:W-:Y:S01]  /*5010*/  VIADD R11, R10.reuse, UR5 ;  /* 0x000000050a0b7c36 */ /* 0x040fe20008000000 */
[----:B------:R-:W-:Y:S02]  /*5020*/  LEA R6, P6, R10, R2, 0x1 ;  /* 0x000000020a067211 */ /* 0x000fe400078c08ff */
[----:B---3--:R-:W-:-:S05]  /*5030*/  PRMT R9, R38, 0x7632, R9 ;  /* 0x0000763226097816 */ /* 0x008fca0000000009 */
[----:B------:R3:W-:Y:S01]  /*5040*/  @P1 STG.E.U16 desc[UR16][R4.64], R9 ;  /* 0x0000000904001986 */ /* 0x0007e2000c101510 */
[----:B0-----:R-:W-:Y:S01]  /*5050*/  ISETP.LT.AND P1, PT, R7, UR4, !P0 ;  /* 0x0000000407007c0c */ /* 0x001fe2000c721270 */
[----:B------:R-:W0:Y:S01]  /*5060*/  LDCU UR4, c[0x0][0x39c] ;  /* 0x00007380ff0477ac */ /* 0x000e220008000800 */
[----:B------:R-:W-:Y:S01]  /*5070*/  LEA.HI.X.SX32 R7, R10, R3, 0x1, P6 ;  /* 0x000000030a077211 */ /* 0x000fe200030f0eff */
[----:B------:R-:W-:Y:S01]  /*5080*/  VIADD R10, R0, 0x29 ;  /* 0x00000029000a7836 */ /* 0x000fe20000000000 */
[----:B------:R-:W-:-:S03]  /*5090*/  LEA R8, P6, R11, R2, 0x1 ;  /* 0x000000020b087211 */ /* 0x000fc600078c08ff */
[----:B------:R-:W-:Y:S01]  /*50a0*/  @P4 STG.E.U16 desc[UR16][R6.64], R40 ;  /* 0x0000002806004986 */ /* 0x000fe2000c101510 */
[----:B--2---:R-:W-:Y:S01]  /*50b0*/  ISETP.LT.AND P4, PT, R10, UR6, !P0 ;  /* 0x000000060a007c0c */ /* 0x004fe2000c781270 */
[----:B------:R-:W2:Y:S01]  /*50c0*/  LDCU UR6, c[0x0][0x39c] ;  /* 0x00007380ff0677ac */ /* 0x000ea20008000800 */
[C---:B---3--:R-:W-:Y:S01]  /*50d0*/  LEA.HI.X.SX32 R9, R11.reuse, R3, 0x1, P6 ;  /* 0x000000030b097211 */ /* 0x048fe200030f0eff */
[----:B------:R-:W-:Y:S01]  /*50e0*/  VIADD R11, R11, UR5 ;  /* 0x000000050b0b7c36 */ /* 0x000fe20008000000 */
[----:B------:R-:W-:-:S03]  /*50f0*/  PRMT R5, R40, 0x7632, R5 ;  /* 0x0000763228057816 */ /* 0x000fc60000000005 */
[C---:B------:R-:W-:Y:S02]  /*5100*/  VIADD R10, R11.reuse, UR5 ;  /* 0x000000050b0a7c36 */ /* 0x040fe40008000000 */
[----:B------:R3:W-:Y:S01]  /*5110*/  @P5 STG.E.U16 desc[UR16][R8.64], R5 ;  /* 0x0000000508005986 */ /* 0x0007e2000c101510 */
[CC--:B------:R-:W-:Y:S02]  /*5120*/  LEA R4, P5, R11.reuse, R2.reuse, 0x1 ;  /* 0x000000020b047211 */ /* 0x0c0fe400078a08ff */
[----:B0-----:R-:W-:Y:S01]  /*5130*/  ISETP.LT.AND P6, PT, R12, UR4, !P0 ;  /* 0x000000040c007c0c */ /* 0x001fe2000c7c1270 */
[----:B------:R-:W0:Y:S01]  /*5140*/  LDCU UR4, c[0x0][0x39c] ;  /* 0x00007380ff0477ac */ /* 0x000e220008000800 */
[C---:B------:R-:W-:Y:S01]  /*5150*/  VIADD R12, R0.reuse, 0x30 ;  /* 0x00000030000c7836 */ /* 0x040fe20000000000 */
[----:B---3--:R-:W-:Y:S01]  /*5160*/  LEA.HI.X.SX32 R5, R11, R3, 0x1, P5 ;  /* 0x000000030b057211 */ /* 0x008fe200028f0eff */
[----:B------:R-:W-:Y:S01]  /*5170*/  VIADD R8, R0, 0x2b ;  /* 0x0000002b00087836 */ /* 0x000fe20000000000 */
[----:B------:R-:W-:-:S02]  /*5180*/  LEA R6, P5, R10, R2, 0x1 ;  /* 0x000000020a067211 */ /* 0x000fc400078a08ff */
[----:B------:R-:W-:Y:S01]  /*5190*/  PRMT R9, R42, 0x7632, R9 ;  /* 0x000076322a097816 */ /* 0x000fe20000000009 */
[----:B------:R3:W-:Y:S01]  /*51a0*/  @P2 STG.E.U16 desc[UR16][R4.64], R42 ;  /* 0x0000002a04002986 */ /* 0x0007e2000c101510 */
[C---:B------:R-:W-:Y:S01]  /*51b0*/  LEA.HI.X.SX32 R7, R10.reuse, R3, 0x1, P5 ;  /* 0x000000030a077211 */ /* 0x040fe200028f0eff */
[----:B------:R-:W-:Y:S01]  /*51c0*/  VIADD R10, R10, UR5 ;  /* 0x000000050a0a7c36 */ /* 0x000fe20008000000 */
[----:B--2---:R-:W-:Y:S01]  /*51d0*/  ISETP.LT.AND P2, PT, R8, UR6, !P0 ;  /* 0x0000000608007c0c */ /* 0x004fe2000c741270 */
[----:B------:R-:W2:Y:S02]  /*51e0*/  LDCU UR6, c[0x0][0x39c] ;  /* 0x00007380ff0677ac */ /* 0x000ea40008000800 */
[----:B------:R4:W-:Y:S01]  /*51f0*/  @P3 STG.E.U16 desc[UR16][R6.64], R9 ;  /* 0x0000000906003986 */ /* 0x0009e2000c101510 */
[C---:B------:R-:W-:Y:S01]  /*5200*/  LEA R8, P3, R10.reuse, R2, 0x1 ;  /* 0x000000020a087211 */ /* 0x040fe200078608ff */
[----:B------:R-:W-:Y:S02]  /*5210*/  VIADD R11, R10, UR5 ;  /* 0x000000050a0b7c36 */ /* 0x000fe40008000000 */
[----:B---3--:R-:W-:-:S02]  /*5220*/  VIADD R4, R0, 0x2c ;  /* 0x0000002c00047836 */ /* 0x008fc40000000000 */
[----:B------:R-:W-:Y:S01]  /*5230*/  VIADD R5, R0, 0x2d ;  /* 0x0000002d00057836 */ /* 0x000fe20000000000 */
[-C--:B----4-:R-:W-:Y:S01]  /*5240*/  LEA.HI.X.SX32 R9, R10, R3.reuse, 0x1, P3 ;  /* 0x000000030a097211 */ /* 0x090fe200018f0eff */
[----:B------:R-:W-:Y:S01]  /*5250*/  VIADD R6, R0, 0x2e ;  /* 0x0000002e00067836 */ /* 0x000fe20000000000 */
[----:B0-----:R-:W-:Y:S01]  /*5260*/  ISETP.LT.AND P3, PT, R4, UR4, !P0 ;  /* 0x0000000404007c0c */ /* 0x001fe2000c761270 */
[----:B------:R-:W0:Y:S01]  /*5270*/  LDCU UR4, c[0x0][0x39c] ;  /* 0x00007380ff0477ac */ /* 0x000e220008000800 */
[----:B------:R-:W-:Y:S01]  /*5280*/  LEA R4, P5, R11, R2, 0x1 ;  /* 0x000000020b047211 */ /* 0x000fe200078a08ff */
        /* <DEDUP_REMOVED lines=10> */
[----:B------:R-:W-:-:S04]  /*5330*/  LEA R6, P4, R11, R2, 0x1 ;  /* 0x000000020b067211 */ /* 0x000fc800078808ff */
[-C--:B---3--:R-:W-:Y:S01]  /*5340*/  LEA.HI.X.SX32 R7, R11, R3.reuse, 0x1, P4 ;  /* 0x000000030b077211 */ /* 0x088fe200020f0eff */
[----:B------:R-:W-:Y:S01]  /*5350*/  VIADD R11, R0, 0x2f ;  /* 0x0000002f000b7836 */ /* 0x000fe20000000000 */
[-C--:B------:R-:W-:Y:S02]  /*5360*/  LEA R8, P4, R10, R2.reuse, 0x1 ;  /* 0x000000020a087211 */ /* 0x080fe400078808ff */
[----:B------:R-:W-:Y:S01]  /*5370*/  PRMT R5, R46, 0x7632, R5 ;  /* 0x000076322e057816 */ /* 0x000fe20000000005 */
[----:B------:R3:W-:Y:S01]  /*5380*/  @P6 STG.E.U16 desc[UR16][R6.64], R46 ;  /* 0x0000002e06006986 */ /* 0x0007e2000c101510 */
[C---:B------:R-:W-:Y:S01]  /*5390*/  LEA.HI.X.SX32 R9, R10.reuse, R3, 0x1, P4 ;  /* 0x000000030a097211 */ /* 0x040fe200020f0eff */
[----:B------:R-:W-:Y:S01]  /*53a0*/  VIADD R10, R10, UR5 ;  /* 0x000000050a0a7c36 */ /* 0x000fe20008000000 */
[----:B0-----:R-:W-:Y:S01]  /*53b0*/  ISETP.LT.AND P4, PT, R11, UR4, !P0 ;  /* 0x000000040b007c0c */ /* 0x001fe2000c781270 */
[----:B------:R-:W0:Y:S02]  /*53c0*/  LDCU UR4, c[0x0][0x39c] ;  /* 0x00007380ff0477ac */ /* 0x000e240008000800 */
[----:B------:R4:W-:Y:S01]  /*53d0*/  @P2 STG.E.U16 desc[UR16][R8.64], R5 ;  /* 0x0000000508002986 */ /* 0x0009e2000c101510 */
[C---:B------:R-:W-:Y:S01]  /*53e0*/  LEA R4, P2, R10.reuse, R2, 0x1 ;  /* 0x000000020a047211 */ /* 0x040fe200078408ff */
[----:B------:R-:W-:-:S02]  /*53f0*/  VIADD R11, R10, UR5 ;  /* 0x000000050a0b7c36 */ /* 0x000fc40008000000 */
[----:B---3--:R-:W-:-:S03]  /*5400*/  VIADD R7, R0, 0x31 ;  /* 0x0000003100077836 */ /* 0x008fc60000000000 */
        /* <DEDUP_REMOVED lines=28> */
[-C--:B------:R-:W-:Y:S02]  /*55d0*/  LEA R6, P4, R10, R2.reuse, 0x1 ;  /* 0x000000020a067211 */ /* 0x080fe400078808ff */
[----:B0-----:R-:W-:Y:S01]  /*55e0*/  ISETP.LT.AND P6, PT, R12, UR4, !P0 ;  /* 0x000000040c007c0c */ /* 0x001fe2000c7c1270 */
[----:B------:R-:W0:Y:S01]  /*55f0*/  LDCU UR4, c[0x0][0x39c] ;  /* 0x00007380ff0477ac */ /* 0x000e220008000800 */
[----:B------:R-:W-:Y:S01]  /*5600*/  VIADD R12, R0, 0x3a ;  /* 0x0000003a000c7836 */ /* 0x000fe20000000000 */
        /* <DEDUP_REMOVED lines=13> */
[C---:B------:R-:W-:Y:S01]  /*56e0*/  VIADD R7, R0.reuse, 0x37 ;  /* 0x0000003700077836 */ /* 0x040fe20000000000 */
[-C--:B----4-:R-:W-:Y:S01]  /*56f0*/  LEA.HI.X.SX32 R5, R11, R3.reuse, 0x1, P3 ;  /* 0x000000030b057211 */ /* 0x090fe200018f0eff */
[----:B------:R-:W-:Y:S01]  /*5700*/  VIADD R8, R0, 0x38 ;  /* 0x0000003800087836 */ /* 0x000fe20000000000 */
[----:B0-----:R-:W-:Y:S01]  /*5710*/  ISETP.LT.AND P3, PT, R6, UR4, !P0 ;  /* 0x0000000406007c0c */ /* 0x001fe2000c761270 */
[----:B------:R-:W0:Y:S01]  /*5720*/  LDCU UR4, c[0x0][0x39c] ;  /* 0x00007380ff0477ac */ /* 0x000e220008000800 */
[C---:B------:R-:W-:Y:S01]  /*5730*/  LEA R6, P4, R10.reuse, R2, 0x1 ;  /* 0x000000020a067211 */ /* 0x040fe200078808ff */
[----:B------:R3:W-:Y:S01]  /*5740*/  @P1 STG.E.U16 desc[UR16][R4.64], R54 ;  /* 0x0000003604001986 */ /* 0x0007e2000c101510 */
[----:B-1----:R-:W-:Y:S01]  /*5750*/  ISETP.LT.AND P1, PT, R7, UR7, !P0 ;  /* 0x0000000707007c0c */ /* 0x002fe2000c721270 */
[----:B------:R-:W1:Y:S01]  /*5760*/  LDCU UR7, c[0x0][0x39c] ;  /* 0x00007380ff0777ac */ /* 0x000e620008000800 */
[C---:B------:R-:W-:Y:S01]  /*5770*/  LEA.HI.X.SX32 R7, R10.reuse, R3, 0x1, P4 ;  /* 0x000000030a077211 */ /* 0x040fe200020f0eff */
[----:B------:R-:W-:Y:S01]  /*5780*/  VIADD R10, R10, UR5 ;  /* 0x000000050a0a7c36 */ /* 0x000fe20008000000 */
[----:B--2---:R-:W-:Y:S01]  /*5790*/  ISETP.LT.AND P4, PT, R8, UR6, !P0 ;  /* 0x0000000608007c0c */ /* 0x004fe2000c781270 */
[----:B------:R-:W2:Y:S02]  /*57a0*/  LDCU UR6, c[0x0][0x39c] ;  /* 0x00007380ff0677ac */ /* 0x000ea40008000800 */
[----:B------:R-:W-:Y:S01]  /*57b0*/  VIADD R11, R10, UR5 ;  /* 0x000000050a0b7c36 */ /* 0x000fe20008000000 */
[----:B---3--:R-:W-:-:S05]  /*57c0*/  PRMT R5, R54, 0x7632, R5 ;  /* 0x0000763236057816 */ /* 0x008fca0000000005 */
[----:B------:R3:W-:Y:S01]  /*57d0*/  @P5 STG.E.U16 desc[UR16][R6.64], R5 ;  /* 0x0000000506005986 */ /* 0x0007e2000c101510 */
[----:B------:R-:W-:-:S04]  /*57e0*/  LEA R8, P5, R10, R2, 0x1 ;  /* 0x000000020a087211 */ /* 0x000fc800078a08ff */
[----:B------:R-:W-:Y:S01]  /*57f0*/  LEA.HI.X.SX32 R9, R10, R3, 0x1, P5 ;  /* 0x000000030a097211 */ /* 0x000fe200028f0eff */
[----:B------:R-:W-:Y:S01]  /*5800*/  VIADD R10, R0, 0x39 ;  /* 0x00000039000a7836 */ /* 0x000fe20000000000 */
[----:B------:R-:W-:-:S03]  /*5810*/  LEA R4, P5, R11, R2, 0x1 ;  /* 0x000000020b047211 */ /* 0x000fc600078a08ff */
[----:B------:R4:W-:Y:S01]  /*5820*/  @P6 STG.E.U16 desc[UR16][R8.64], R56 ;  /* 0x0000003808006986 */ /* 0x0009e2000c101510 */
[----:B---3--:R-:W-:Y:S02]  /*5830*/  PRMT R7, R56, 0x7632, R7 ;  /* 0x0000763238077816 */ /* 0x008fe40000000007 */
[C---:B------:R-:W-:Y:S01]  /*5840*/  LEA.HI.X.SX32 R5, R11.reuse, R3, 0x1, P5 ;  /* 0x000000030b057211 */ /* 0x040fe200028f0eff */
[----:B------:R-:W-:Y:S01]  /*5850*/  VIADD R11, R11, UR5 ;  /* 0x000000050b0b7c36 */ /* 0x000fe20008000000 */
[----:B0-----:R-:W-:Y:S01]  /*5860*/  ISETP.LT.AND P5, PT, R10, UR4, !P0 ;  /* 0x000000040a007c0c */ /* 0x001fe2000c7a1270 */
[----:B------:R-:W0:Y:S02]  /*5870*/  LDCU UR4, c[0x0][0x39c] ;  /* 0x00007380ff0477ac */ /* 0x000e240008000800 */
[----:B------:R3:W-:Y:S01]  /*5880*/  @P2 STG.E.U16 desc[UR16][R4.64], R7 ;  /* 0x0000000704002986 */ /* 0x0007e2000c101510 */
[C---:B------:R-:W-:Y:S01]  /*5890*/  LEA R6, P2, R11.reuse, R2, 0x1 ;  /* 0x000000020b067211 */ /* 0x040fe200078408ff */
[----:B------:R-:W-:-:S02]  /*58a0*/  VIADD R10, R11, UR5 ;  /* 0x000000050b0a7c36 */ /* 0x000fc40008000000 */
[----:B----4-:R-:W-:-:S03]  /*58b0*/  VIADD R9, R0, 0x3b ;  /* 0x0000003b00097836 */ /* 0x010fc60000000000 */
[----:B------:R-:W-:Y:S02]  /*58c0*/  LEA R8, P6, R10, R2, 0x1 ;  /* 0x000000020a087211 */ /* 0x000fe400078c08ff */
[-C--:B---3--:R-:W-:Y:S01]  /*58d0*/  LEA.HI.X.SX32 R7, R11, R3.reuse, 0x1, P2 ;  /* 0x000000030b077211 */ /* 0x088fe200010f0eff */
        /* <DEDUP_REMOVED lines=18> */
[----:B------:R4:W-:Y:S01]  /*5a00*/  @P4 STG.E.U16 desc[UR16][R4.64], R60 ;  /* 0x0000003c04004986 */ /* 0x0009e2000c101510 */
[----:B--2---:R-:W-:Y:S01]  /*5a10*/  ISETP.LT.AND P4, PT, R10, UR6, !P0 ;  /* 0x000000060a007c0c */ /* 0x004fe2000c781270 */
[----:B------:R-:W2:Y:S01]  /*5a20*/  LDCU UR6, c[0x0][0x39c] ;  /* 0x00007380ff0677ac */ /* 0x000ea20008000800 */
[C---:B---3--:R-:W-:Y:S01]  /*5a30*/  LEA.HI.X.SX32 R7, R11.reuse, R3, 0x1, P6 ;  /* 0x000000030b077211 */ /* 0x048fe200030f0eff */
[----:B------:R-:W-:-:S04]  /*5a40*/  VIADD R11, R11, UR5 ;  /* 0x000000050b0b7c36 */ /* 0x000fc80008000000 */
[C---:B------:R-:W-:Y:S01]  /*5a50*/  VIADD R10, R11.reuse, UR5 ;  /* 0x000000050b0a7c36 */ /* 0x040fe20008000000 */
[----:B----4-:R-:W-:Y:S02]  /*5a60*/  PRMT R5, R60, 0x7632, R5 ;  /* 0x000076323c057816 */ /* 0x010fe40000000005 */
[----:B0-----:R-:W-:Y:S01]  /*5a70*/  ISETP.LT.AND P6, PT, R12, UR4, !P0 ;  /* 0x000000040c007c0c */ /* 0x001fe2000c7c1270 */
[----:B------:R-:W0:Y:S01]  /*5a80*/  LDCU UR4, c[0x0][0x39c] ;  /* 0x00007380ff0477ac */ /* 0x000e220008000800 */
[----:B------:R-:W-:Y:S01]  /*5a90*/  VIADD R12, R0, 0x44 ;  /* 0x00000044000c7836 */ /* 0x000fe20000000000 */
[----:B------:R3:W-:Y:S01]  /*5aa0*/  @P5 STG.E.U16 desc[UR16][R6.64], R5 ;  /* 0x0000000506005986 */ /* 0x0007e2000c101510 */
[----:B------:R-:W-:-:S04]  /*5ab0*/  LEA R8, P5, R11, R2, 0x1 ;  /* 0x000000020b087211 */ /* 0x000fc800078a08ff */
[----:B------:R-:W-:Y:S02]  /*5ac0*/  LEA.HI.X.SX32 R9, R11, R3, 0x1, P5 ;  /* 0x000000030b097211 */ /* 0x000fe400028f0eff */
[----:B------:R-:W-:-:S03]  /*5ad0*/  LEA R4, P5, R10, R2, 0x1 ;  /* 0x000000020a047211 */ /* 0x000fc600078a08ff */
[----:B------:R4:W-:Y:S01]  /*5ae0*/  @P2 STG.E.U16 desc[UR16][R8.64], R62 ;  /* 0x0000003e08002986 */ /* 0x0009e2000c101510 */
        /* <DEDUP_REMOVED lines=9> */
[----:B----4-:R-:W-:-:S02]  /*5b80*/  VIADD R8, R0, 0x40 ;  /* 0x0000004000087836 */ /* 0x010fc40000000000 */
[----:B------:R-:W-:Y:S01]  /*5b90*/  VIADD R9, R0, 0x41 ;  /* 0x0000004100097836 */ /* 0x000fe20000000000 */
[-C--:B---3--:R-:W-:Y:S01]  /*5ba0*/  LEA.HI.X.SX32 R7, R10, R3.reuse, 0x1, P3 ;  /* 0x000000030a077211 */ /* 0x088fe200018f0eff */
        /* <DEDUP_REMOVED lines=92> */
[CC--:B------:R-:W-:Y:S02]  /*6170*/  LEA R8, P5, R11.reuse, R2.reuse, 0x1 ;  /* 0x000000020b087211 */ /* 0x0c0fe400078a08ff */
        /* <DEDUP_REMOVED lines=110> */
[----:B------:R-:W-:Y:S01]  /*6860*/  VIADD R11, R10, UR5 ;  /* 0x000000050a0b7c36 */ /* 0x000fe20008000000 */
        /* <DEDUP_REMOVED lines=19> */
[C---:B------:R-:W-:Y:S01]  /*69a0*/  VIADD R9, R0.reuse, 0x5f ;  /* 0x0000005f00097836 */ /* 0x040fe20000000000 */
[-C--:B---3--:R-:W-:Y:S01]  /*69b0*/  LEA.HI.X.SX32 R7, R11, R3.reuse, 0x1, P3 ;  /* 0x000000030b077211 */ /* 0x088fe200018f0eff */
        /* <DEDUP_REMOVED lines=73> */
[----:B------:R-:W-:-:S03]  /*6e50*/  VIADD R5, R0, 0x69 ;  /* 0x0000006900057836 */ /* 0x000fc60000000000 */
[----:B0-----:R-:W-:Y:S01]  /*6e60*/  ISETP.LT.AND P5, PT, R4, UR4, !P0 ;  /* 0x0000000404007c0c */ /* 0x001fe2000c7a1270 */
[----:B----4-:R-:W-:Y:S01]  /*6e70*/  VIADD R6, R0, 0x6a ;  /* 0x0000006a00067836 */ /* 0x010fe20000000000 */
[-C--:B------:R-:W-:Y:S01]  /*6e80*/  LEA.HI.X.SX32 R9, R10, R3.reuse, 0x1, P3 ;  /* 0x000000030a097211 */ /* 0x080fe200018f0eff */
[----:B------:R-:W0:Y:S01]  /*6e90*/  LDCU UR4, c[0x0][0x39c] ;  /* 0x00007380ff0477ac */ /* 0x000e220008000800 */
[-C--:B------:R-:W-:Y:S02]  /*6ea0*/  LEA R4, P3, R11, R2.reuse, 0x1 ;  /* 0x000000020b047211 */ /* 0x080fe400078608ff */
[----:B------:R-:W-:Y:S01]  /*6eb0*/  PRMT R7, R104, 0x7632, R7 ;  /* 0x0000763268077816 */ /* 0x000fe20000000007 */
[----:B------:R-:W-:Y:S01]  /*6ec0*/  @P1 STG.E.U16 desc[UR16][R8.64], R104 ;  /* 0x0000006808001986 */ /* 0x000fe2000c101510 */
[----:B-1----:R-:W-:Y:S01]  /*6ed0*/  ISETP.LT.AND P1, PT, R5, UR7, !P0 ;  /* 0x0000000705007c0c */ /* 0x002fe2000c721270 */
[----:B------:R-:W1:Y:S01]  /*6ee0*/  LDCU UR7, c[0x0][0x39c] ;  /* 0x00007380ff0777ac */ /* 0x000e620008000800 */
[C---:B------:R-:W-:Y:S01]  /*6ef0*/  LEA.HI.X.SX32 R5, R11.reuse, R3, 0x1, P3 ;  /* 0x000000030b057211 */ /* 0x040fe200018f0eff */
[----:B------:R-:W-:Y:S01]  /*6f00*/  VIADD R11, R11, UR5 ;  /* 0x000000050b0b7c36 */ /* 0x000fe20008000000 */
[----:B--2---:R-:W-:Y:S01]  /*6f10*/  ISETP.LT.AND P3, PT, R6, UR6, !P0 ;  /* 0x0000000606007c0c */ /* 0x004fe2000c761270 */
[----:B------:R-:W2:Y:S02]  /*6f20*/  LDCU UR6, c[0x0][0x39c] ;  /* 0x00007380ff0677ac */ /* 0x000ea40008000800 */
[----:B------:R3:W-:Y:S01]  /*6f30*/  @P4 STG.E.U16 desc[UR16][R4.64], R7 ;  /* 0x0000000704004986 */ /* 0x0007e2000c101510 */
[C---:B------:R-:W-:Y:S01]  /*6f40*/  LEA R6, P4, R11.reuse, R2, 0x1 ;  /* 0x000000020b067211 */ /* 0x040fe200078808ff */
[----:B------:R-:W-:-:S03]  /*6f50*/  VIADD R10, R11, UR5 ;  /* 0x000000050b0a7c36 */ /* 0x000fc60008000000 */
        /* <DEDUP_REMOVED lines=42> */
[----:B----4-:R-:W-:-:S04]  /*7200*/  LEA R8, P6, R11, R2, 0x1 ;  /* 0x000000020b087211 */ /* 0x010fc800078c08ff */
[CC--:B------:R-:W-:Y:S01]  /*7210*/  LEA.HI.X.SX32 R9, R11.reuse, R3.reuse, 0x1, P6 ;  /* 0x000000030b097211 */ /* 0x0c0fe200030f0eff */
[----:B------:R-:W-:Y:S01]  /*7220*/  VIADD R11, R11, UR5 ;  /* 0x000000050b0b7c36 */ /* 0x000fe20008000000 */
[----:B---3--:R-:W-:Y:S01]  /*7230*/  LEA.HI.X.SX32 R7, R10, R3, 0x1, P4 ;  /* 0x000000030a077211 */ /* 0x008fe200020f0eff */
[----:B------:R-:W-:Y:S01]  /*7240*/  VIADD R4, R0, 0x71 ;  /* 0x0000007100047836 */ /* 0x000fe20000000000 */
[----:B0-----:R-:W-:Y:S01]  /*7250*/  ISETP.LT.AND P4, PT, R12, UR4, !P0 ;  /* 0x000000040c007c0c */ /* 0x001fe2000c781270 */
[----:B------:R-:W0:Y:S01]  /*7260*/  LDCU UR4, c[0x0][0x39c] ;  /* 0x00007380ff0477ac */ /* 0x000e220008000800 */
[----:B------:R-:W-:Y:S01]  /*7270*/  PRMT R5, R112, 0x7632, R5 ;  /* 0x0000763270057816 */ /* 0x000fe20000000005 */
[----:B------:R3:W-:Y:S01]  /*7280*/  @P2 STG.E.U16 desc[UR16][R6.64], R112 ;  /* 0x0000007006002986 */ /* 0x0007e2000c101510 */
[----:B--2---:R-:W-:Y:S01]  /*7290*/  ISETP.LT.AND P2, PT, R4, UR6, !P0 ;  /* 0x0000000604007c0c */ /* 0x004fe2000c741270 */
[----:B------:R-:W2:Y:S01]  /*72a0*/  LDCU UR6, c[0x0][0x39c] ;  /* 0x00007380ff0677ac */ /* 0x000ea20008000800 */
[C---:B------:R-:W-:Y:S01]  /*72b0*/  VIADD R10, R11.reuse, UR5 ;  /* 0x000000050b0a7c36 */ /* 0x040fe20008000000 */
[----:B------:R4:W-:Y:S01]  /*72c0*/  @P5 STG.E.U16 desc[UR16][R8.64], R5 ;  /* 0x0000000508005986 */ /* 0x0009e2000c101510 */
[----:B------:R-:W-:Y:S01]  /*72d0*/  LEA R4, P5, R11, R2, 0x1 ;  /* 0x000000020b047211 */ /* 0x000fe200078a08ff */
[----:B------:R-:W-:-:S02]  /*72e0*/  VIADD R12, R0, 0x76 ;  /* 0x00000076000c7836 */ /* 0x000fc40000000000 */
[C---:B---3--:R-:W-:Y:S02]  /*72f0*/  VIADD R6, R0.reuse, 0x72 ;  /* 0x0000007200067836 */ /* 0x048fe40000000000 */
        /* <DEDUP_REMOVED lines=21> */
[----:B0-----:R-:W-:Y:S01]  /*7450*/  ISETP.LT.AND P4, PT, R10, UR4, !P0 ;  /* 0x000000040a007c0c */ /* 0x001fe2000c781270 */
[----:B------:R-:W0:Y:S01]  /*7460*/  LDCU UR4, c[0x0][0x39c] ;  /* 0x00007380ff0477ac */ /* 0x000e220008000800 */
[----:B---3--:R-:W-:Y:S02]  /*7470*/  PRMT R7, R116, 0x7632, R7 ;  /* 0x0000763274077816 */ /* 0x008fe40000000007 */
[C---:B------:R-:W-:Y:S01]  /*7480*/  LEA.HI.X.SX32 R5, R11.reuse, R3, 0x1, P3 ;  /* 0x000000030b057211 */ /* 0x040fe200018f0eff */
[----:B------:R-:W-:Y:S01]  /*7490*/  VIADD R11, R11, UR5 ;  /* 0x000000050b0b7c36 */ /* 0x000fe20008000000 */
[----:B--2---:R-:W-:Y:S01]  /*74a0*/  ISETP.LT.AND P3, PT, R12, UR6, !P0 ;  /* 0x000000060c007c0c */ /* 0x004fe2000c761270 */
[----:B------:R-:W2:Y:S01]  /*74b0*/  LDCU UR6, c[0x0][0x39c] ;  /* 0x00007380ff0677ac */ /* 0x000ea20008000800 */
[----:B------:R-:W-:Y:S01]  /*74c0*/  VIADD R12, R0, 0x7d ;  /* 0x0000007d000c7836 */ /* 0x000fe20000000000 */
[----:B------:R3:W-:Y:S01]  /*74d0*/  @P2 STG.E.U16 desc[UR16][R4.64], R7 ;  /* 0x0000000704002986 */ /* 0x0007e2000c101510 */
[C---:B------:R-:W-:Y:S01]  /*74e0*/  LEA R6, P2, R11.reuse, R2, 0x1 ;  /* 0x000000020b067211 */ /* 0x040fe200078408ff */
[----:B------:R-:W-:-:S02]  /*74f0*/  VIADD R10, R11, UR5 ;  /* 0x000000050b0a7c36 */ /* 0x000fc40008000000 */
[C---:B----4-:R-:W-:Y:S01]  /*7500*/  VIADD R9, R0.reuse, 0x77 ;  /* 0x0000007700097836 */ /* 0x050fe20000000000 */
[-C--:B---3--:R-:W-:Y:S01]  /*7510*/  LEA.HI.X.SX32 R7, R11, R3.reuse, 0x1, P2 ;  /* 0x000000030b077211 */ /* 0x088fe200010f0eff */
[----:B------:R-:W-:Y:S01]  /*7520*/  VIADD R4, R0, 0x78 ;  /* 0x0000007800047836 */ /* 0x000fe20000000000 */
[-C--:B------:R-:W-:Y:S02]  /*7530*/  LEA R8, P2, R10, R2.reuse, 0x1 ;  /* 0x000000020a087211 */ /* 0x080fe400078408ff */
[----:B------:R-:W-:Y:S01]  /*7540*/  PRMT R5, R118, 0x7632, R5 ;  /* 0x0000763276057816 */ /* 0x000fe20000000005 */
[----:B------:R-:W-:Y:S01]  /*7550*/  @P6 STG.E.U16 desc[UR16][R6.64], R118 ;  /* 0x0000007606006986 */ /* 0x000fe2000c101510 */
[----:B-1----:R-:W-:Y:S01]  /*7560*/  ISETP.LT.AND P6, PT, R9, UR7, !P0 ;  /* 0x0000000709007c0c */ /* 0x002fe2000c7c1270 */
[----:B------:R-:W1:Y:S01]  /*7570*/  LDCU UR7, c[0x0][0x39c] ;  /* 0x00007380ff0777ac */ /* 0x000e620008000800 */
[C---:B------:R-:W-:Y:S01]  /*7580*/  LEA.HI.X.SX32 R9, R10.reuse, R3, 0x1, P2 ;  /* 0x000000030a097211 */ /* 0x040fe200010f0eff */
[----:B------:R-:W-:Y:S01]  /*7590*/  VIADD R10, R10, UR5 ;  /* 0x000000050a0a7c36 */ /* 0x000fe20008000000 */
[----:B0-----:R-:W-:Y:S01]  /*75a0*/  ISETP.LT.AND P2, PT, R4, UR4, !P0 ;  /* 0x0000000404007c0c */ /* 0x001fe2000c741270 */
[----:B------:R-:W0:Y:S02]  /*75b0*/  LDCU UR4, c[0x0][0x39c] ;  /* 0x00007380ff0477ac */ /* 0x000e240008000800 */
[----:B------:R3:W-:Y:S01]  /*75c0*/  @P1 STG.E.U16 desc[UR16][R8.64], R5 ;  /* 0x0000000508001986 */ /* 0x0007e2000c101510 */
[C---:B------:R-:W-:Y:S01]  /*75d0*/  LEA R4, P1, R10.reuse, R2, 0x1 ;  /* 0x000000020a047211 */ /* 0x040fe200078208ff */
[----:B------:R-:W-:-:S03]  /*75e0*/  VIADD R11, R10, UR5 ;  /* 0x000000050a0b7c36 */ /* 0x000fc60008000000 */
[-C--:B---3--:R-:W-:Y:S01]  /*75f0*/  LEA.HI.X.SX32 R5, R10, R3.reuse, 0x1, P1 ;  /* 0x000000030a057211 */ /* 0x088fe200008f0eff */
[C---:B------:R-:W-:Y:S01]  /*7600*/  VIADD R10, R0.reuse, 0x79 ;  /* 0x00000079000a7836 */ /* 0x040fe20000000000 */
[C---:B------:R-:W-:Y:S01]  /*7610*/  LEA R6, P1, R11.reuse, R2, 0x1 ;  /* 0x000000020b067211 */ /* 0x040fe200078208ff */
[----:B------:R-:W-:Y:S02]  /*7620*/  VIADD R9, R0, 0x7a ;  /* 0x0000007a00097836 */ /* 0x000fe40000000000 */
[----:B------:R3:W-:Y:S01]  /*7630*/  @P5 STG.E.U16 desc[UR16][R4.64], R120 ;  /* 0x0000007804005986 */ /* 0x0007e2000c101510 */
[C---:B------:R-:W-:Y:S01]  /*7640*/  LEA.HI.X.SX32 R7, R11.reuse, R3, 0x1, P1 ;  /* 0x000000030b077211 */ /* 0x040fe200008f0eff */
[----:B------:R-:W-:Y:S01]  /*7650*/  VIADD R11, R11, UR5 ;  /* 0x000000050b0b7c36 */ /* 0x000fe20008000000 */
[----:B--2---:R-:W-:Y:S01]  /*7660*/  ISETP.LT.AND P1, PT, R10, UR6, !P0 ;  /* 0x000000060a007c0c */ /* 0x004fe2000c721270 */
[----:B------:R-:W-:Y:S01]  /*7670*/  VIADD R10, R0, 0x7b ;  /* 0x0000007b000a7836 */ /* 0x000fe20000000000 */
[----:B0-----:R-:W-:Y:S01]  /*7680*/  ISETP.LT.AND P5, PT, R9, UR4, !P0 ;  /* 0x0000000409007c0c */ /* 0x001fe2000c7a1270 */
[----:B------:R-:W0:Y:S01]  /*7690*/  LDCU UR4, c[0x0][0x39c] ;  /* 0x00007380ff0477ac */ /* 0x000e220008000800 */
[----:B------:R-:W2:Y:S01]  /*76a0*/  LDCU UR6, c[0x0][0x39c] ;  /* 0x00007380ff0677ac */ /* 0x000ea20008000800 */
[----:B---3--:R-:W-:-:S05]  /*76b0*/  PRMT R5, R120, 0x7632, R5 ;  /* 0x0000763278057816 */ /* 0x008fca0000000005 */
[----:B------:R3:W-:Y:S01]  /*76c0*/  @P4 STG.E.U16 desc[UR16][R6.64], R5 ;  /* 0x0000000506004986 */ /* 0x0007e2000c101510 */
[----:B------:R-:W-:-:S04]  /*76d0*/  LEA R8, P4, R11, R2, 0x1 ;  /* 0x000000020b087211 */ /* 0x000fc800078808ff */
[C---:B------:R-:W-:Y:S01]  /*76e0*/  LEA.HI.X.SX32 R9, R11.reuse, R3, 0x1, P4 ;  /* 0x000000030b097211 */ /* 0x040fe200020f0eff */
[----:B------:R-:W-:Y:S01]  /*76f0*/  VIADD R11, R11, UR5 ;  /* 0x000000050b0b7c36 */ /* 0x000fe20008000000 */
[----:B-1----:R-:W-:-:S03]  /*7700*/  ISETP.LT.AND P4, PT, R10, UR7, !P0 ;  /* 0x000000070a007c0c */ /* 0x002fc6000c781270 */
[----:B------:R1:W-:Y:S01]  /*7710*/  @P3 STG.E.U16 desc[UR16][R8.64], R122 ;  /* 0x0000007a08003986 */ /* 0x0003e2000c101510 */
[C---:B------:R-:W-:Y:S01]  /*7720*/  LEA R4, P3, R11.reuse, R2, 0x1 ;  /* 0x000000020b047211 */ /* 0x040fe200078608ff */
[----:B------:R-:W-:-:S03]  /*7730*/  VIADD R10, R11, UR5 ;  /* 0x000000050b0a7c36 */ /* 0x000fc60008000000 */
[----:B---3--:R-:W-:Y:S01]  /*7740*/  LEA.HI.X.SX32 R5, R11, R3, 0x1, P3 ;  /* 0x000000030b057211 */ /* 0x008fe200018f0eff */
[----:B------:R-:W-:Y:S01]  /*7750*/  VIADD R11, R0, 0x7c ;  /* 0x0000007c000b7836 */ /* 0x000fe20000000000 */
[----:B------:R-:W-:Y:S01]  /*7760*/  LEA R6, P3, R10, R2, 0x1 ;  /* 0x000000020a067211 */ /* 0x000fe200078608ff */
[----:B------:R-:W-:-:S03]  /*7770*/  VIADD R0, R0, 0x7f ;  /* 0x0000007f00007836 */ /* 0x000fc60000000000 */
[C---:B------:R-:W-:Y:S01]  /*7780*/  LEA.HI.X.SX32 R7, R10.reuse, R3, 0x1, P3 ;  /* 0x000000030a077211 */ /* 0x040fe200018f0eff */
[----:B------:R-:W-:Y:S01]  /*7790*/  VIADD R10, R10, UR5 ;  /* 0x000000050a0a7c36 */ /* 0x000fe20008000000 */
[----:B-1----:R-:W-:Y:S02]  /*77a0*/  PRMT R9, R122, 0x7632, R9 ;  /* 0x000076327a097816 */ /* 0x002fe40000000009 */
[----:B0-----:R-:W-:Y:S01]  /*77b0*/  ISETP.LT.AND P3, PT, R11, UR4, !P0 ;  /* 0x000000040b007c0c */ /* 0x001fe2000c761270 */
[C---:B------:R-:W-:Y:S01]  /*77c0*/  VIADD R11, R10.reuse, UR5 ;  /* 0x000000050a0b7c36 */ /* 0x040fe20008000000 */
[----:B------:R-:W0:Y:S01]  /*77d0*/  LDCU UR4, c[0x0][0x39c] ;  /* 0x00007380ff0477ac */ /* 0x000e220008000800 */
[----:B------:R1:W-:Y:S04]  /*77e0*/  @P6 STG.E.U16 desc[UR16][R4.64], R9 ;  /* 0x0000000904006986 */ /* 0x0003e8000c101510 */
[----:B------:R3:W-:Y:S01]  /*77f0*/  @P2 STG.E.U16 desc[UR16][R6.64], R124 ;  /* 0x0000007c06002986 */ /* 0x0007e2000c101510 */
[----:B------:R-:W-:-:S04]  /*7800*/  LEA R8, P2, R10, R2, 0x1 ;  /* 0x000000020a087211 */ /* 0x000fc800078408ff */
[----:B-1----:R-:W-:Y:S01]  /*7810*/  LEA.HI.X.SX32 R9, R10, R3, 0x1, P2 ;  /* 0x000000030a097211 */ /* 0x002fe200010f0eff */
[C---:B------:R-:W-:Y:S01]  /*7820*/  VIADD R10, R11.reuse, UR5 ;  /* 0x000000050b0a7c36 */ /* 0x040fe20008000000 */
[----:B------:R-:W-:Y:S02]  /*7830*/  PRMT R5, R124, 0x7632, R5 ;  /* 0x000076327c057816 */ /* 0x000fe40000000005 */
[----:B--2---:R-:W-:Y:S01]  /*7840*/  ISETP.LT.AND P2, PT, R12, UR6, !P0 ;  /* 0x000000060c007c0c */ /* 0x004fe2000c741270 */
[C---:B------:R-:W-:Y:S01]  /*7850*/  VIADD R13, R10.reuse, UR5 ;  /* 0x000000050a0d7c36 */ /* 0x040fe20008000000 */
[----:B------:R-:W1:Y:S01]  /*7860*/  LDCU UR6, c[0x0][0x39c] ;  /* 0x00007380ff0677ac */ /* 0x000e620008000800 */
[----:B------:R2:W-:Y:S01]  /*7870*/  @P1 STG.E.U16 desc[UR16][R8.64], R5 ;  /* 0x0000000508001986 */ /* 0x0005e2000c101510 */
[-C--:B------:R-:W-:Y:S01]  /*7880*/  LEA R4, P1, R11, R2.reuse, 0x1 ;  /* 0x000000020b047211 */ /* 0x080fe200078208ff */
[----:B------:R-:W-:Y:S01]  /*7890*/  VIADD R14, R13, UR5 ;  /* 0x000000050d0e7c36 */ /* 0x000fe20008000000 */
[----:B---3--:R-:W-:-:S03]  /*78a0*/  LEA R6, P6, R10, R2, 0x1 ;  /* 0x000000020a067211 */ /* 0x008fc600078c08ff */
[----:B------:R-:W-:Y:S01]  /*78b0*/  VIADD R15, R14, UR5 ;  /* 0x000000050e0f7c36 */ /* 0x000fe20008000000 */
[-C--:B------:R-:W-:Y:S02]  /*78c0*/  LEA.HI.X.SX32 R7, R10, R3.reuse, 0x1, P6 ;  /* 0x000000030a077211 */ /* 0x080fe400030f0eff */
[-C--:B------:R-:W-:Y:S01]  /*78d0*/  LEA R12, P6, R14, R2.reuse, 0x1 ;  /* 0x000000020e0c7211 */ /* 0x080fe200078c08ff */
[----:B------:R-:W-:Y:S01]  /*78e0*/  VIADD R16, R15, UR5 ;  /* 0x000000050f107c36 */ /* 0x000fe20008000000 */
[----:B--2---:R-:W-:Y:S02]  /*78f0*/  LEA.HI.X.SX32 R5, R11, R3, 0x1, P1 ;  /* 0x000000030b057211 */ /* 0x004fe400008f0eff */
[----:B------:R-:W-:-:S03]  /*7900*/  LEA R10, P1, R13, R2, 0x1 ;  /* 0x000000020d0a7211 */ /* 0x000fc600078208ff */
[----:B------:R2:W-:Y:S01]  /*7910*/  @P5 STG.E.U16 desc[UR16][R4.64], R126 ;  /* 0x0000007e04005986 */ /* 0x0005e2000c101510 */
[-C--:B------:R-:W-:Y:S02]  /*7920*/  LEA.HI.X.SX32 R11, R13, R3.reuse, 0x1, P1 ;  /* 0x000000030d0b7211 */ /* 0x080fe400008f0eff */
[-C--:B------:R-:W-:Y:S02]  /*7930*/  LEA.HI.X.SX32 R13, R14, R3.reuse, 0x1, P6 ;  /* 0x000000030e0d7211 */ /* 0x080fe400030f0eff */
[----:B------:R-:W-:Y:S02]  /*7940*/  LEA R8, P6, R16, R2, 0x1 ;  /* 0x0000000210087211 */ /* 0x000fe400078c08ff */
[----:B0-----:R-:W-:Y:S02]  /*7950*/  ISETP.LT.AND P1, PT, R17, UR4, !P0 ;  /* 0x0000000411007c0c */ /* 0x001fe4000c721270 */
[----:B-1----:R-:W-:Y:S02]  /*7960*/  ISETP.LT.AND P0, PT, R0, UR6, !P0 ;  /* 0x0000000600007c0c */ /* 0x002fe4000c701270 */
[----:B------:R-:W-:-:S02]  /*7970*/  LEA.HI.X.SX32 R9, R16, R3, 0x1, P6 ;  /* 0x0000000310097211 */ /* 0x000fc400030f0eff */
[----:B------:R-:W-:Y:S02]  /*7980*/  PRMT R0, R126, 0x7632, R0 ;  /* 0x000076327e007816 */ /* 0x000fe40000000000 */
[C---:B------:R-:W-:Y:S02]  /*7990*/  LEA R2, P6, R15.reuse, R2, 0x1 ;  /* 0x000000020f027211 */ /* 0x040fe400078c08ff */
[----:B--2---:R-:W-:Y:S01]  /*79a0*/  PRMT R5, R128, 0x7632, R5 ;  /* 0x0000763280057816 */ /* 0x004fe20000000005 */
[----:B------:R0:W-:Y:S01]  /*79b0*/  @P4 STG.E.U16 desc[UR16][R6.64], R0 ;  /* 0x0000000006004986 */ /* 0x0001e2000c101510 */
[----:B------:R-:W-:-:S03]  /*79c0*/  LEA.HI.X.SX32 R3, R15, R3, 0x1, P6 ;  /* 0x000000030f037211 */ /* 0x000fc600030f0eff */
[----:B------:R1:W-:Y:S04]  /*79d0*/  @P3 STG.E.U16 desc[UR16][R10.64], R128 ;  /* 0x000000800a003986 */ /* 0x0003e8000c101510 */
[----:B------:R1:W-:Y:S01]  /*79e0*/  @P2 STG.E.U16 desc[UR16][R12.64], R5 ;  /* 0x000000050c002986 */ /* 0x0003e2000c101510 */
[----:B0-----:R-:W-:-:S03]  /*79f0*/  PRMT R7, R130, 0x7632, R7 ;  /* 0x0000763282077816 */ /* 0x001fc60000000007 */
[----:B------:R1:W-:Y:S04]  /*7a00*/  @P1 STG.E.U16 desc[UR16][R2.64], R130 ;  /* 0x0000008202001986 */ /* 0x0003e8000c101510 */
[----:B------:R1:W-:Y:S01]  /*7a10*/  @P0 STG.E.U16 desc[UR16][R8.64], R7 ;  /* 0x0000000708000986 */ /* 0x0003e2000c101510 */
[----:B-----5:R-:W-:Y:S06]  /*7a20*/  BAR.SYNC.DEFER_BLOCKING 0x0 ;  /* 0x0000000000007b1d */ /* 0x020fec0000010000 */
[----:B------:R-:W-:Y:S05]  /*7a30*/  BRA.U UP0, `(.L_x_14) ;  /* 0x0000000100a07547 */ /* 0x000fea000b800000 */
[----:B------:R-:W0:Y:S01]  /*7a40*/  S2UR UR5, SR_CgaCtaId ;  /* 0x00000000000579c3 */ /* 0x000e220000008800 */
[----:B------:R-:W-:Y:S01]  /*7a50*/  NOP ;  /* 0x0000000000007918 */ /* 0x000fe20000000000 */
[----:B------:R-:W-:Y:S01]  /*7a60*/  UMOV UR4, 0x50 ;  /* 0x0000005000047882 */ /* 0x000fe20000000000 */
[----:B------:R-:W-:Y:S02]  /*7a70*/  IMAD.U32 R0, RZ, RZ, UR15 ;  /* 0x0000000fff007e24 */ /* 0x000fe4000f8e00ff */
[----:B-1----:R-:W-:Y:S02]  /*7a80*/  IMAD.MOV.U32 R3, RZ, RZ, 0xff ;  /* 0x000000ffff037424 */ /* 0x002fe400078e00ff */
[----:B------:R-:W-:Y:S01]  /*7a90*/  IMAD.MOV.U32 R7, RZ, RZ, 0x1 ;  /* 0x00000001ff077424 */ /* 0x000fe200078e00ff */
[----:B------:R-:W-:-:S04]  /*7aa0*/  LOP3.LUT R0, R0, 0xffff, RZ, 0xc0, !PT ;  /* 0x0000ffff00007812 */ /* 0x000fc800078ec0ff */
[----:B------:R-:W-:-:S05]  /*7ab0*/  SHF.R.U32.HI R0, RZ, 0x5, R0 ;  /* 0x00000005ff007819 */ /* 0x000fca0000011600 */
[----:B------:R-:W-:Y:S01]  /*7ac0*/  VIADD R2, R0, 0x10 ;  /* 0x0000001000027836 */ /* 0x000fe20000000000 */
[----:B------:R-:W-:Y:S01]  /*7ad0*/  SHF.L.U32 R0, R3, R0, RZ ;  /* 0x0000000003007219 */ /* 0x000fe200000006ff */
[----:B0-----:R-:W-:-:S03]  /*7ae0*/  ULEA UR6, UR5, UR4, 0x18 ;  /* 0x0000000405067291 */ /* 0x001fc6000f8ec0ff */
[----:B------:R-:W-:-:S04]  /*7af0*/  SHF.L.U32 R3, R7, R2, RZ ;  /* 0x0000000207037219 */ /* 0x000fc800000006ff */
[----:B------:R-:W-:Y:S02]  /*7b00*/  LOP3.LUT R0, R3, R0, RZ, 0xfc, !PT ;  /* 0x0000000003007212 */ /* 0x000fe400078efcff */
[----:B------:R-:W0:Y:S02]  /*7b10*/  LDS R5, [UR6] ;  /* 0x00000006ff057984 */ /* 0x000e240008000800 */
[C---:B------:R-:W-:Y:S02]  /*7b20*/  LOP3.LUT R2, R0.reuse, 0xffff, RZ, 0xc0, !PT ;  /* 0x0000ffff00027812 */ /* 0x040fe400078ec0ff */
[----:B0-----:R-:W-:-:S04]  /*7b30*/  LOP3.LUT R3, R0, 0xffff, R5, 0x80, !PT ;  /* 0x0000ffff00037812 */ /* 0x001fc800078e8005 */
[----:B------:R-:W-:-:S13]  /*7b40*/  ISETP.NE.AND P0, PT, R3, R2, PT ;  /* 0x000000020300720c */ /* 0x000fda0003f05270 */
[----:B------:R-:W-:Y:S05]  /*7b50*/  @P0 BRA `(.L_x_15) ;  /* 0x0000000000500947 */ /* 0x000fea0003800000 */
[----:B------:R-:W-:Y:S02]  /*7b60*/  SHF.R.U32.HI R5, RZ, 0x10, R5 ;  /* 0x00000010ff057819 */ /* 0x000fe40000011605 */
[----:B------:R-:W-:-:S04]  /*7b70*/  SHF.R.U32.HI R2, RZ, 0x10, R0 ;  /* 0x00000010ff027819 */ /* 0x000fc80000011600 */
[----:B------:R-:W-:-:S04]  /*7b80*/  LOP3.LUT R5, R5, R2, RZ, 0xc0, !PT ;  /* 0x0000000205057212 */ /* 0x000fc800078ec0ff */
[----:B------:R-:W-:-:S13]  /*7b90*/  ISETP.NE.AND P0, PT, R5, R2, PT ;  /* 0x000000020500720c */ /* 0x000fda0003f05270 */
[----:B------:R-:W-:Y:S05]  /*7ba0*/  @P0 BRA `(.L_x_16) ;  /* 0x0000000000300947 */ /* 0x000fea0003800000 */
[----:B------:R-:W-:Y:S01]  /*7bb0*/  R2UR UR4, R0 ;  /* 0x00000000000472ca */ /* 0x000fe200000e0000 */
[----:B------:R-:W-:Y:S01]  /*7bc0*/  VOTEU.ANY UR5, UPT, PT ;  /* 0x0000000000057886 */ /* 0x000fe200038e0100 */
[----:B------:R-:W0:Y:S01]  /*7bd0*/  S2R R0, SR_LANEID ;  /* 0x0000000000007919 */ /* 0x000e220000000000 */
[----:B------:R-:W-:-:S10]  /*7be0*/  UFLO.U32 UR5, UR5 ;  /* 0x00000005000572bd */ /* 0x000fd400080e0000 */
[----:B------:R-:W-:-:S06]  /*7bf0*/  ULOP3.LUT UR4, URZ, UR4, URZ, 0x33, !UPT ;  /* 0x00000004ff047292 */ /* 0x000fcc000f8e33ff */
[----:B------:R-:W-:-:S04]  /*7c00*/  IMAD.U32 R2, RZ, RZ, UR4 ;  /* 0x00000004ff027e24 */ /* 0x000fc8000f8e00ff */
[----:B------:R-:W1:Y:S02]  /*7c10*/  REDUX UR7, R2 ;  /* 0x00000000020773c4 */ /* 0x000e640000000000 */
[----:B------:R2:W-:Y:S01]  /*7c20*/  UTCATOMSWS.AND URZ, UR4 ;  /* 0x0000000400ff79e3 */ /* 0x0005e20008000000 */
[----:B0-----:R-:W-:Y:S01]  /*7c30*/  ISETP.EQ.U32.AND P0, PT, R0, UR5, PT ;  /* 0x0000000500007c0c */ /* 0x001fe2000bf02070 */
[----:B-1----:R-:W-:-:S12]  /*7c40*/  IMAD.U32 R0, RZ, RZ, UR7 ;  /* 0x00000007ff007e24 */ /* 0x002fd8000f8e00ff */
[----:B------:R2:W-:Y:S01]  /*7c50*/  @P0 ATOMS.AND RZ, [UR6], R0 ;  /* 0x00000000ffff098c */ /* 0x0005e2000a800006 */
[----:B------:R-:W-:Y:S05]  /*7c60*/  BRA `(.L_x_14) ;  /* 0x0000000000147947 */ /* 0x000fea0003800000 */
.L_x_16:
[----:B------:R-:W-:-:S07]  /*7c70*/  MOV R2, 0x7c90 ;  /* 0x00007c9000027802 */ /* 0x000fce0000000f00 */
[----:B------:R-:W-:Y:S05]  /*7c80*/  CALL.REL.NOINC `($__internal_0_$__cuda_sm10x_tcgen05_guardrail_trap_col_being_dealloced_not_returned_by_alloc) ;  /* 0x00000000002c7944 */ /* 0x000fea0003c00000 */
[----:B------:R-:W-:Y:S05]  /*7c90*/  BRA `(.L_x_14) ;  /* 0x0000000000087947 */ /* 0x000fea0003800000 */
.L_x_15:
[----:B------:R-:W-:-:S07]  /*7ca0*/  MOV R2, 0x7cc0 ;  /* 0x00007cc000027802 */ /* 0x000fce0000000f00 */
[----:B------:R-:W-:Y:S05]  /*7cb0*/  CALL.REL.NOINC `($__internal_2_$__cuda_sm10x_tcgen05_guardrail_trap_unallocated_columns_being_dealloced) ;  /* 0x0000000000387944 */ /* 0x000fea0003c00000 */
.L_x_14:
[----:B------:R-:W-:Y:S01]  /*7cc0*/  NOP ;  /* 0x0000000000007918 */ /* 0x000fe20000000000 */
[----:B--2---:R-:W-:Y:S05]  /*7cd0*/  EXIT ;  /* 0x000000000000794d */ /* 0x004fea0003800000 */
.L_x_9:
[----:B------:R-:W0:Y:S02]  /*7ce0*/  SYNCS.PHASECHK.TRANS64.TRYWAIT P1, [UR11], R4 ;  /* 0x00000004ff0075a7 */ /* 0x000e24000802110b */
[----:B0-----:R-:W-:Y:S05]  /*7cf0*/  @!P1 BRA `(.L_x_9) ;  /* 0xfffffffc00f89947 */ /* 0x001fea000383ffff */
[----:B------:R-:W-:Y:S05]  /*7d00*/  BRA `(.L_x_17) ;  /* 0xffffffb400987947 */ /* 0x000fea000383ffff */
.L_x_13:
[----:B------:R-:W0:Y:S02]  /*7d10*/  SYNCS.PHASECHK.TRANS64.TRYWAIT P0, [UR11], R3 ;  /* 0x00000003ff0075a7 */ /* 0x000e24000800110b */
[----:B0-----:R-:W-:Y:S05]  /*7d20*/  @!P0 BRA `(.L_x_13) ;  /* 0xfffffffc00f88947 */ /* 0x001fea000383ffff */
[----:B------:R-:W-:Y:S05]  /*7d30*/  BRA `(.L_x_12) ;  /* 0xffffffbc005c7947 */ /* 0x000fea000383ffff */
        .weak           $__internal_0_$__cuda_sm10x_tcgen05_guardrail_trap_col_being_dealloced_not_returned_by_alloc
        .type           $__internal_0_$__cuda_sm10x_tcgen05_guardrail_trap_col_being_dealloced_not_returned_by_alloc,@function
        .size           $__internal_0_$__cuda_sm10x_tcgen05_guardrail_trap_col_being_dealloced_not_returned_by_alloc,($__internal_1_$__cuda_sm10x_tcgen05_guardrail_trap_phase_invalid_during_alloc - $__internal_0_$__cuda_sm10x_tcgen05_guardrail_trap_col_being_dealloced_not_returned_by_alloc)
$__internal_0_$__cuda_sm10x_tcgen05_guardrail_trap_col_being_dealloced_not_returned_by_alloc:
[----:B------:R-:W-:Y:S05]  /*7d40*/  BPT.TRAP 0x1 ;  /* 0x000000040000795c */ /* 0x000fea0000300000 */
[----:B------:R-:W-:-:S04]  /*7d50*/  IMAD.MOV.U32 R3, RZ, RZ, 0x0 ;  /* 0x00000000ff037424 */ /* 0x000fc800078e00ff */
[----:B------:R-:W-:Y:S05]  /*7d60*/  RET.REL.NODEC R2 `(matmul_kernel) ;  /* 0xffffff8002a47950 */ /* 0x000fea0003c3ffff */
        .weak           $__internal_1_$__cuda_sm10x_tcgen05_guardrail_trap_phase_invalid_during_alloc
        .type           $__internal_1_$__cuda_sm10x_tcgen05_guardrail_trap_phase_invalid_during_alloc,@function
        .size           $__internal_1_$__cuda_sm10x_tcgen05_guardrail_trap_phase_invalid_during_alloc,($__internal_2_$__cuda_sm10x_tcgen05_guardrail_trap_unallocated_columns_being_dealloced - $__internal_1_$__cuda_sm10x_tcgen05_guardrail_trap_phase_invalid_during_alloc)
$__internal_1_$__cuda_sm10x_tcgen05_guardrail_trap_phase_invalid_during_alloc:
[----:B------:R-:W-:Y:S05]  /*7d70*/  BPT.TRAP 0x1 ;  /* 0x000000040000795c */ /* 0x000fea0000300000 */
[----:B------:R-:W-:-:S04]  /*7d80*/  IMAD.MOV.U32 R5, RZ, RZ, 0x0 ;  /* 0x00000000ff057424 */ /* 0x000fc800078e00ff */
[----:B------:R-:W-:Y:S05]  /*7d90*/  RET.REL.NODEC R4 `(matmul_kernel) ;  /* 0xffffff8004987950 */ /* 0x000fea0003c3ffff */
        .weak           $__internal_2_$__cuda_sm10x_tcgen05_guardrail_trap_unallocated_columns_being_dealloced
        .type           $__internal_2_$__cuda_sm10x_tcgen05_guardrail_trap_unallocated_columns_being_dealloced,@function
        .size           $__internal_2_$__cuda_sm10x_tcgen05_guardrail_trap_unallocated_columns_being_dealloced,(.L_x_21 - $__internal_2_$__cuda_sm10x_tcgen05_guardrail_trap_unallocated_columns_being_dealloced)
$__internal_2_$__cuda_sm10x_tcgen05_guardrail_trap_unallocated_columns_being_dealloced:
[----:B------:R-:W-:Y:S05]  /*7da0*/  BPT.TRAP 0x1 ;  /* 0x000000040000795c */ /* 0x000fea0000300000 */
[----:B------:R-:W-:-:S04]  /*7db0*/  IMAD.MOV.U32 R3, RZ, RZ, 0x0 ;  /* 0x00000000ff037424 */ /* 0x000fc800078e00ff */
[----:B------:R-:W-:Y:S05]  /*7dc0*/  RET.REL.NODEC R2 `(matmul_kernel) ;  /* 0xffffff80028c7950 */ /* 0x000fea0003c3ffff */
.L_x_18:
[----:B------:R-:W-:-:S00]  /*7dd0*/  BRA `(.L_x_18) ;  /* 0xfffffffc00fc7947 */ /* 0x000fc0000383ffff */
[----:B------:R-:W-:-:S00]  /*7de0*/  NOP ;  /* 0x0000000000007918 */ /* 0x000fc00000000000 */
        /* <DEDUP_REMOVED lines=9> */
.L_x_21:


//--------------------- .nv.shared.matmul_kernel  --------------------------
	.section	.nv.shared.matmul_kernel,"aw",@nobits
	.sectionflags	@""
	.align	16
	.zero		1024


//--------------------- .nv.shared.reserved.0     --------------------------
	.section	.nv.shared.reserved.0,"aw",@nobits
	.align	8
	.weak		__nv_reservedSMEM_offset_0_alias
	.size		__nv_reservedSMEM_offset_0_alias, 0, 64
	.other		__nv_reservedSMEM_offset_0_alias,@"STO_CUDA_RESERVED_SHARED STV_DEFAULT"
__nv_reservedSMEM_offset_0_alias:
	.zero		0
.nv.shared.reserved.0:
	.zero		64
	.weak		__nv_reservedSMEM_allocation_phase
	.type		__nv_reservedSMEM_allocation_phase,@object
	.size		__nv_reservedSMEM_allocation_phase,(.L_0 - __nv_reservedSMEM_allocation_phase)
__nv_reservedSMEM_allocation_phase:
	.zero		1
.L_0:
	.zero		7
	.weak		__nv_reservedSMEM_devtool_atexit_pc
	.type		__nv_reservedSMEM_devtool_atexit_pc,@object
	.size		__nv_reservedSMEM_devtool_atexit_pc,(__nv_reservedSMEM_allocation_mask - __nv_reservedSMEM_devtool_atexit_pc)
__nv_reservedSMEM_devtool_atexit_pc:
	.zero		8
	.weak		__nv_reservedSMEM_allocation_mask
	.type		__nv_reservedSMEM_allocation_mask,@object
	.size		__nv_reservedSMEM_allocation_mask,(.L_2 - __nv_reservedSMEM_allocation_mask)
__nv_reservedSMEM_allocation_mask:
	.zero		4
.L_2:


//--------------------- .nv.constant0.matmul_kernel --------------------------
	.section	.nv.constant0.matmul_kernel,"a",@progbits
	.sectionflags	@""
	.align	4
.nv.constant0.matmul_kernel:
	.zero		976


//--------------------- SYMBOLS --------------------------

	.type		.nv.reservedSmem.offset0,@object
	.size		.nv.reservedSmem.offset0,0x4
	.type		.nv.reservedSmem.cap,@object
	.size		.nv.reservedSmem.cap,0x4
